//
// Generated by NVIDIA NVVM Compiler
//
// Compiler Build ID: CL-36424714
// Cuda compilation tools, release 13.0, V13.0.88
// Based on NVVM 20.0.0
//

.version 9.0
.target sm_100
.address_size 64

	// .globl	_Z13gpu_grayscaleiiPfS_
// _ZZ15gpu_gaussian_SMiiPfS_E8sh_block has been demoted
// _ZZ12gpu_sobel_SMiiPfS_E8sh_block has been demoted

.visible .entry _Z13gpu_grayscaleiiPfS_(
	.param .u32 _Z13gpu_grayscaleiiPfS__param_0,
	.param .u32 _Z13gpu_grayscaleiiPfS__param_1,
	.param .u64 .ptr .align 1 _Z13gpu_grayscaleiiPfS__param_2,
	.param .u64 .ptr .align 1 _Z13gpu_grayscaleiiPfS__param_3
)
{
	.reg .pred 	%p<4>;
	.reg .b32 	%r<15>;
	.reg .b32 	%f<7>;
	.reg .b64 	%rd<9>;

	ld.param.u32 	%r3, [_Z13gpu_grayscaleiiPfS__param_0];
	ld.param.u32 	%r4, [_Z13gpu_grayscaleiiPfS__param_1];
	ld.param.u64 	%rd1, [_Z13gpu_grayscaleiiPfS__param_2];
	ld.param.u64 	%rd2, [_Z13gpu_grayscaleiiPfS__param_3];
	mov.u32 	%r6, %ctaid.x;
	mov.u32 	%r7, %ntid.x;
	mov.u32 	%r8, %tid.x;
	mad.lo.s32 	%r1, %r6, %r7, %r8;
	mov.u32 	%r9, %ctaid.y;
	mov.u32 	%r10, %ntid.y;
	mov.u32 	%r11, %tid.y;
	mad.lo.s32 	%r12, %r9, %r10, %r11;
	setp.ge.s32 	%p1, %r1, %r3;
	setp.ge.s32 	%p2, %r12, %r4;
	or.pred  	%p3, %p1, %p2;
	@%p3 bra 	$L__BB0_2;
	cvta.to.global.u64 	%rd3, %rd1;
	cvta.to.global.u64 	%rd4, %rd2;
	mad.lo.s32 	%r13, %r12, %r3, %r1;
	mul.lo.s32 	%r14, %r13, 3;
	mul.wide.s32 	%rd5, %r14, 4;
	add.s64 	%rd6, %rd3, %rd5;
	ld.global.f32 	%f1, [%rd6];
	ld.global.f32 	%f2, [%rd6+4];
	mul.f32 	%f3, %f2, 0f3F371759;
	fma.rn.f32 	%f4, %f1, 0f3D93DD98, %f3;
	ld.global.f32 	%f5, [%rd6+8];
	fma.rn.f32 	%f6, %f5, 0f3E59B3D0, %f4;
	mul.wide.s32 	%rd7, %r13, 4;
	add.s64 	%rd8, %rd4, %rd7;
	st.global.f32 	[%rd8], %f6;
$L__BB0_2:
	ret;

}
	// .globl	_Z15gpu_gaussian_SMiiPfS_
.visible .entry _Z15gpu_gaussian_SMiiPfS_(
	.param .u32 _Z15gpu_gaussian_SMiiPfS__param_0,
	.param .u32 _Z15gpu_gaussian_SMiiPfS__param_1,
	.param .u64 .ptr .align 1 _Z15gpu_gaussian_SMiiPfS__param_2,
	.param .u64 .ptr .align 1 _Z15gpu_gaussian_SMiiPfS__param_3
)
{
	.reg .pred 	%p<4>;
	.reg .b32 	%r<22>;
	.reg .b32 	%f<20>;
	.reg .b64 	%rd<12>;
	// demoted variable
	.shared .align 4 .b8 _ZZ15gpu_gaussian_SMiiPfS_E8sh_block[1296];
	ld.param.u32 	%r5, [_Z15gpu_gaussian_SMiiPfS__param_0];
	ld.param.u32 	%r6, [_Z15gpu_gaussian_SMiiPfS__param_1];
	ld.param.u64 	%rd1, [_Z15gpu_gaussian_SMiiPfS__param_2];
	ld.param.u64 	%rd2, [_Z15gpu_gaussian_SMiiPfS__param_3];
	mov.u32 	%r8, %ctaid.x;
	mov.u32 	%r9, %ntid.x;
	mov.u32 	%r1, %tid.x;
	mad.lo.s32 	%r2, %r8, %r9, %r1;
	mov.u32 	%r10, %ctaid.y;
	mov.u32 	%r11, %ntid.y;
	mov.u32 	%r3, %tid.y;
	mad.lo.s32 	%r12, %r10, %r11, %r3;
	add.s32 	%r13, %r5, -2;
	setp.ge.s32 	%p1, %r2, %r13;
	add.s32 	%r14, %r6, -2;
	setp.ge.s32 	%p2, %r12, %r14;
	or.pred  	%p3, %p1, %p2;
	@%p3 bra 	$L__BB1_2;
	cvta.to.global.u64 	%rd3, %rd2;
	cvta.to.global.u64 	%rd4, %rd1;
	mul.lo.s32 	%r15, %r12, %r5;
	add.s32 	%r16, %r15, %r2;
	mad.lo.s32 	%r17, %r3, 18, %r1;
	add.s32 	%r18, %r15, %r5;
	mul.wide.s32 	%rd5, %r16, 4;
	add.s64 	%rd6, %rd4, %rd5;
	ld.global.f32 	%f1, [%rd6];
	shl.b32 	%r19, %r17, 2;
	mov.u32 	%r20, _ZZ15gpu_gaussian_SMiiPfS_E8sh_block;
	add.s32 	%r21, %r20, %r19;
	st.shared.f32 	[%r21], %f1;
	bar.sync 	0;
	ld.shared.f32 	%f2, [%r21];
	fma.rn.f32 	%f3, %f2, 0f3D800000, 0f00000000;
	ld.shared.f32 	%f4, [%r21+4];
	fma.rn.f32 	%f5, %f4, 0f3E000000, %f3;
	ld.shared.f32 	%f6, [%r21+8];
	fma.rn.f32 	%f7, %f6, 0f3D800000, %f5;
	ld.shared.f32 	%f8, [%r21+72];
	fma.rn.f32 	%f9, %f8, 0f3E000000, %f7;
	ld.shared.f32 	%f10, [%r21+76];
	fma.rn.f32 	%f11, %f10, 0f3E800000, %f9;
	ld.shared.f32 	%f12, [%r21+80];
	fma.rn.f32 	%f13, %f12, 0f3E000000, %f11;
	ld.shared.f32 	%f14, [%r21+144];
	fma.rn.f32 	%f15, %f14, 0f3D800000, %f13;
	ld.shared.f32 	%f16, [%r21+148];
	fma.rn.f32 	%f17, %f16, 0f3E000000, %f15;
	ld.shared.f32 	%f18, [%r21+152];
	fma.rn.f32 	%f19, %f18, 0f3D800000, %f17;
	cvt.s64.s32 	%rd7, %r18;
	cvt.s64.s32 	%rd8, %r2;
	add.s64 	%rd9, %rd8, %rd7;
	shl.b64 	%rd10, %rd9, 2;
	add.s64 	%rd11, %rd3, %rd10;
	st.global.f32 	[%rd11+4], %f19;
$L__BB1_2:
	ret;

}
	// .globl	_Z15gpu_gaussian_GMiiPfS_
.visible .entry _Z15gpu_gaussian_GMiiPfS_(
	.param .u32 _Z15gpu_gaussian_GMiiPfS__param_0,
	.param .u32 _Z15gpu_gaussian_GMiiPfS__param_1,
	.param .u64 .ptr .align 1 _Z15gpu_gaussian_GMiiPfS__param_2,
	.param .u64 .ptr .align 1 _Z15gpu_gaussian_GMiiPfS__param_3
)
{
	.reg .pred 	%p<4>;
	.reg .b32 	%r<19>;
	.reg .b32 	%f<19>;
	.reg .b64 	%rd<16>;

	ld.param.u32 	%r3, [_Z15gpu_gaussian_GMiiPfS__param_0];
	ld.param.u32 	%r4, [_Z15gpu_gaussian_GMiiPfS__param_1];
	ld.param.u64 	%rd1, [_Z15gpu_gaussian_GMiiPfS__param_2];
	ld.param.u64 	%rd2, [_Z15gpu_gaussian_GMiiPfS__param_3];
	mov.u32 	%r6, %ctaid.x;
	mov.u32 	%r7, %ntid.x;
	mov.u32 	%r8, %tid.x;
	mad.lo.s32 	%r1, %r6, %r7, %r8;
	mov.u32 	%r9, %ctaid.y;
	mov.u32 	%r10, %ntid.y;
	mov.u32 	%r11, %tid.y;
	mad.lo.s32 	%r12, %r9, %r10, %r11;
	add.s32 	%r13, %r3, -2;
	setp.ge.s32 	%p1, %r1, %r13;
	add.s32 	%r14, %r4, -2;
	setp.ge.s32 	%p2, %r12, %r14;
	or.pred  	%p3, %p1, %p2;
	@%p3 bra 	$L__BB2_2;
	cvta.to.global.u64 	%rd3, %rd2;
	cvta.to.global.u64 	%rd4, %rd1;
	mul.lo.s32 	%r15, %r12, %r3;
	add.s32 	%r16, %r15, %r1;
	add.s32 	%r17, %r15, %r3;
	mul.wide.s32 	%rd5, %r16, 4;
	add.s64 	%rd6, %rd4, %rd5;
	ld.global.f32 	%f1, [%rd6];
	fma.rn.f32 	%f2, %f1, 0f3D800000, 0f00000000;
	ld.global.f32 	%f3, [%rd6+4];
	fma.rn.f32 	%f4, %f3, 0f3E000000, %f2;
	ld.global.f32 	%f5, [%rd6+8];
	fma.rn.f32 	%f6, %f5, 0f3D800000, %f4;
	mul.wide.s32 	%rd7, %r3, 4;
	add.s64 	%rd8, %rd6, %rd7;
	ld.global.f32 	%f7, [%rd8];
	fma.rn.f32 	%f8, %f7, 0f3E000000, %f6;
	ld.global.f32 	%f9, [%rd8+4];
	fma.rn.f32 	%f10, %f9, 0f3E800000, %f8;
	ld.global.f32 	%f11, [%rd8+8];
	fma.rn.f32 	%f12, %f11, 0f3E000000, %f10;
	shl.b32 	%r18, %r3, 1;
	mul.wide.s32 	%rd9, %r18, 4;
	add.s64 	%rd10, %rd6, %rd9;
	ld.global.f32 	%f13, [%rd10];
	fma.rn.f32 	%f14, %f13, 0f3D800000, %f12;
	ld.global.f32 	%f15, [%rd10+4];
	fma.rn.f32 	%f16, %f15, 0f3E000000, %f14;
	ld.global.f32 	%f17, [%rd10+8];
	fma.rn.f32 	%f18, %f17, 0f3D800000, %f16;
	cvt.s64.s32 	%rd11, %r17;
	cvt.s64.s32 	%rd12, %r1;
	add.s64 	%rd13, %rd12, %rd11;
	shl.b64 	%rd14, %rd13, 2;
	add.s64 	%rd15, %rd3, %rd14;
	st.global.f32 	[%rd15+4], %f18;
$L__BB2_2:
	ret;

}
	// .globl	_Z12gpu_sobel_SMiiPfS_
.visible .entry _Z12gpu_sobel_SMiiPfS_(
	.param .u32 _Z12gpu_sobel_SMiiPfS__param_0,
	.param .u32 _Z12gpu_sobel_SMiiPfS__param_1,
	.param .u64 .ptr .align 1 _Z12gpu_sobel_SMiiPfS__param_2,
	.param .u64 .ptr .align 1 _Z12gpu_sobel_SMiiPfS__param_3
)
{
	.reg .pred 	%p<4>;
	.reg .b32 	%r<22>;
	.reg .b32 	%f<33>;
	.reg .b64 	%rd<9>;
	// demoted variable
	.shared .align 4 .b8 _ZZ12gpu_sobel_SMiiPfS_E8sh_block[1296];
	ld.param.u32 	%r6, [_Z12gpu_sobel_SMiiPfS__param_0];
	ld.param.u32 	%r7, [_Z12gpu_sobel_SMiiPfS__param_1];
	ld.param.u64 	%rd1, [_Z12gpu_sobel_SMiiPfS__param_2];
	ld.param.u64 	%rd2, [_Z12gpu_sobel_SMiiPfS__param_3];
	mov.u32 	%r8, %ctaid.y;
	mov.u32 	%r9, %ntid.y;
	mov.u32 	%r1, %tid.y;
	mad.lo.s32 	%r2, %r8, %r9, %r1;
	mov.u32 	%r10, %ctaid.x;
	mov.u32 	%r11, %ntid.x;
	mov.u32 	%r3, %tid.x;
	mad.lo.s32 	%r12, %r10, %r11, %r3;
	add.s32 	%r13, %r7, -2;
	setp.ge.s32 	%p1, %r2, %r13;
	add.s32 	%r14, %r6, -2;
	setp.ge.s32 	%p2, %r12, %r14;
	or.pred  	%p3, %p1, %p2;
	@%p3 bra 	$L__BB3_2;
	cvta.to.global.u64 	%rd3, %rd2;
	cvta.to.global.u64 	%rd4, %rd1;
	mad.lo.s32 	%r15, %r2, %r6, %r12;
	mad.lo.s32 	%r16, %r1, 18, %r3;
	add.s32 	%r17, %r15, %r6;
	add.s32 	%r18, %r17, 1;
	mul.wide.s32 	%rd5, %r15, 4;
	add.s64 	%rd6, %rd4, %rd5;
	ld.global.f32 	%f1, [%rd6];
	shl.b32 	%r19, %r16, 2;
	mov.u32 	%r20, _ZZ12gpu_sobel_SMiiPfS_E8sh_block;
	add.s32 	%r21, %r20, %r19;
	st.shared.f32 	[%r21], %f1;
	bar.sync 	0;
	ld.shared.f32 	%f2, [%r21];
	add.f32 	%f3, %f2, 0f00000000;
	ld.shared.f32 	%f4, [%r21+4];
	fma.rn.f32 	%f5, %f4, 0f00000000, %f3;
	ld.shared.f32 	%f6, [%r21+8];
	sub.f32 	%f7, %f5, %f6;
	ld.shared.f32 	%f8, [%r21+72];
	fma.rn.f32 	%f9, %f8, 0f40000000, %f7;
	ld.shared.f32 	%f10, [%r21+76];
	fma.rn.f32 	%f11, %f10, 0f00000000, %f9;
	ld.shared.f32 	%f12, [%r21+80];
	add.f32 	%f13, %f12, %f12;
	sub.f32 	%f14, %f11, %f13;
	ld.shared.f32 	%f15, [%r21+144];
	add.f32 	%f16, %f14, %f15;
	ld.shared.f32 	%f17, [%r21+148];
	fma.rn.f32 	%f18, %f17, 0f00000000, %f16;
	ld.shared.f32 	%f19, [%r21+152];
	sub.f32 	%f20, %f18, %f19;
	fma.rn.f32 	%f21, %f4, 0f40000000, %f3;
	add.f32 	%f22, %f21, %f6;
	fma.rn.f32 	%f23, %f8, 0f00000000, %f22;
	fma.rn.f32 	%f24, %f10, 0f00000000, %f23;
	fma.rn.f32 	%f25, %f12, 0f00000000, %f24;
	sub.f32 	%f26, %f25, %f15;
	add.f32 	%f27, %f17, %f17;
	sub.f32 	%f28, %f26, %f27;
	sub.f32 	%f29, %f28, %f19;
	mul.f32 	%f30, %f29, %f29;
	fma.rn.f32 	%f31, %f20, %f20, %f30;
	sqrt.rn.f32 	%f32, %f31;
	mul.wide.s32 	%rd7, %r18, 4;
	add.s64 	%rd8, %rd3, %rd7;
	st.global.f32 	[%rd8], %f32;
$L__BB3_2:
	ret;

}
	// .globl	_Z12gpu_sobel_GMiiPfS_
.visible .entry _Z12gpu_sobel_GMiiPfS_(
	.param .u32 _Z12gpu_sobel_GMiiPfS__param_0,
	.param .u32 _Z12gpu_sobel_GMiiPfS__param_1,
	.param .u64 .ptr .align 1 _Z12gpu_sobel_GMiiPfS__param_2,
	.param .u64 .ptr .align 1 _Z12gpu_sobel_GMiiPfS__param_3
)
{
	.reg .pred 	%p<4>;
	.reg .b32 	%r<19>;
	.reg .b32 	%f<32>;
	.reg .b64 	%rd<16>;

	ld.param.u32 	%r4, [_Z12gpu_sobel_GMiiPfS__param_0];
	ld.param.u32 	%r5, [_Z12gpu_sobel_GMiiPfS__param_1];
	ld.param.u64 	%rd1, [_Z12gpu_sobel_GMiiPfS__param_2];
	ld.param.u64 	%rd2, [_Z12gpu_sobel_GMiiPfS__param_3];
	mov.u32 	%r6, %ctaid.y;
	mov.u32 	%r7, %ntid.y;
	mov.u32 	%r8, %tid.y;
	mad.lo.s32 	%r1, %r6, %r7, %r8;
	mov.u32 	%r9, %ctaid.x;
	mov.u32 	%r10, %ntid.x;
	mov.u32 	%r11, %tid.x;
	mad.lo.s32 	%r12, %r9, %r10, %r11;
	add.s32 	%r13, %r5, -2;
	setp.ge.s32 	%p1, %r1, %r13;
	add.s32 	%r14, %r4, -2;
	setp.ge.s32 	%p2, %r12, %r14;
	or.pred  	%p3, %p1, %p2;
	@%p3 bra 	$L__BB4_2;
	cvta.to.global.u64 	%rd3, %rd2;
	cvta.to.global.u64 	%rd4, %rd1;
	mul.lo.s32 	%r15, %r1, %r4;
	add.s32 	%r16, %r15, %r4;
	add.s32 	%r17, %r15, %r12;
	mul.wide.s32 	%rd5, %r17, 4;
	add.s64 	%rd6, %rd4, %rd5;
	ld.global.f32 	%f1, [%rd6];
	add.f32 	%f2, %f1, 0f00000000;
	ld.global.f32 	%f3, [%rd6+4];
	fma.rn.f32 	%f4, %f3, 0f00000000, %f2;
	ld.global.f32 	%f5, [%rd6+8];
	sub.f32 	%f6, %f4, %f5;
	mul.wide.s32 	%rd7, %r4, 4;
	add.s64 	%rd8, %rd6, %rd7;
	ld.global.f32 	%f7, [%rd8];
	fma.rn.f32 	%f8, %f7, 0f40000000, %f6;
	ld.global.f32 	%f9, [%rd8+4];
	fma.rn.f32 	%f10, %f9, 0f00000000, %f8;
	ld.global.f32 	%f11, [%rd8+8];
	add.f32 	%f12, %f11, %f11;
	sub.f32 	%f13, %f10, %f12;
	shl.b32 	%r18, %r4, 1;
	mul.wide.s32 	%rd9, %r18, 4;
	add.s64 	%rd10, %rd6, %rd9;
	ld.global.f32 	%f14, [%rd10];
	add.f32 	%f15, %f13, %f14;
	ld.global.f32 	%f16, [%rd10+4];
	fma.rn.f32 	%f17, %f16, 0f00000000, %f15;
	ld.global.f32 	%f18, [%rd10+8];
	sub.f32 	%f19, %f17, %f18;
	fma.rn.f32 	%f20, %f3, 0f40000000, %f2;
	add.f32 	%f21, %f20, %f5;
	fma.rn.f32 	%f22, %f7, 0f00000000, %f21;
	fma.rn.f32 	%f23, %f9, 0f00000000, %f22;
	fma.rn.f32 	%f24, %f11, 0f00000000, %f23;
	sub.f32 	%f25, %f24, %f14;
	add.f32 	%f26, %f16, %f16;
	sub.f32 	%f27, %f25, %f26;
	sub.f32 	%f28, %f27, %f18;
	mul.f32 	%f29, %f28, %f28;
	fma.rn.f32 	%f30, %f19, %f19, %f29;
	sqrt.rn.f32 	%f31, %f30;
	cvt.s64.s32 	%rd11, %r16;
	cvt.s64.s32 	%rd12, %r12;
	add.s64 	%rd13, %rd12, %rd11;
	shl.b64 	%rd14, %rd13, 2;
	add.s64 	%rd15, %rd3, %rd14;
	st.global.f32 	[%rd15+4], %f31;
$L__BB4_2:
	ret;

}


// ===== COMPILED SASS (sm_100) =====

	.target	sm_100

	.elftype	@"ET_EXEC"


//--------------------- .note.nv.tkinfo           --------------------------
	.section	.note.nv.tkinfo,"",@"SHT_NOTE"
	.sectionflags	@"SHF_NOTE_NV_TKINFO"
	.tkinfo
        /*0018*/ 	.word	0x00000002
        /*0030*/ 	.string	""
        /*0030*/ 	.string	"ptxas"
        /*0030*/ 	.string	"Cuda compilation tools, release 13.0, V13.0.88"
        /*0030*/ 	.string	"Build cuda_13.0.r13.0/compiler.36424714_0"
        /*0030*/ 	.string	"-arch sm_100 -m 64 "



//--------------------- .note.nv.cuinfo           --------------------------
	.section	.note.nv.cuinfo,"",@"SHT_NOTE"
	.sectionflags	@"SHF_NOTE_NV_CUINFO"
        /*0018*/ 	.short	0x0002
        /*001a*/ 	.short	0x0064
        /*001c*/ 	.short	0x0082
	.zero		2


//--------------------- .nv.info                  --------------------------
	.section	.nv.info,"",@"SHT_CUDA_INFO"
	.align	4


	//----- nvinfo : EIATTR_REGCOUNT
	.align		4
        /*0000*/ 	.byte	0x04, 0x2f
        /*0002*/ 	.short	(.L_1 - .L_0)
	.align		4
.L_0:
        /*0004*/ 	.word	index@(_Z13gpu_grayscaleiiPfS_)
        /*0008*/ 	.word	0x0000000e


	//----- nvinfo : EIATTR_FRAME_SIZE
	.align		4
.L_1:
        /*000c*/ 	.byte	0x04, 0x11
        /*000e*/ 	.short	(.L_3 - .L_2)
	.align		4
.L_2:
        /*0010*/ 	.word	index@(_Z13gpu_grayscaleiiPfS_)
        /*0014*/ 	.word	0x00000000


	//----- nvinfo : EIATTR_REGCOUNT
	.align		4
.L_3:
        /*0018*/ 	.byte	0x04, 0x2f
        /*001a*/ 	.short	(.L_5 - .L_4)
	.align		4
.L_4:
        /*001c*/ 	.word	index@(_Z15gpu_gaussian_SMiiPfS_)
        /*0020*/ 	.word	0x0000001a


	//----- nvinfo : EIATTR_FRAME_SIZE
	.align		4
.L_5:
        /*0024*/ 	.byte	0x04, 0x11
        /*0026*/ 	.short	(.L_7 - .L_6)
	.align		4
.L_6:
        /*0028*/ 	.word	index@(_Z15gpu_gaussian_SMiiPfS_)
        /*002c*/ 	.word	0x00000000


	//----- nvinfo : EIATTR_REGCOUNT
	.align		4
.L_7:
        /*0030*/ 	.byte	0x04, 0x2f
        /*0032*/ 	.short	(.L_9 - .L_8)
	.align		4
.L_8:
        /*0034*/ 	.word	index@(_Z15gpu_gaussian_GMiiPfS_)
        /*0038*/ 	.word	0x0000001e


	//----- nvinfo : EIATTR_FRAME_SIZE
	.align		4
.L_9:
        /*003c*/ 	.byte	0x04, 0x11
        /*003e*/ 	.short	(.L_11 - .L_10)
	.align		4
.L_10:
        /*0040*/ 	.word	index@(_Z15gpu_gaussian_GMiiPfS_)
        /*0044*/ 	.word	0x00000000


	//----- nvinfo : EIATTR_REGCOUNT
	.align		4
.L_11:
        /*0048*/ 	.byte	0x04, 0x2f
        /*004a*/ 	.short	(.L_13 - .L_12)
	.align		4
.L_12:
        /*004c*/ 	.word	index@(_Z12gpu_sobel_SMiiPfS_)
        /*0050*/ 	.word	0x00000014


	//----- nvinfo : EIATTR_FRAME_SIZE
	.align		4
.L_13:
        /*0054*/ 	.byte	0x04, 0x11
        /*0056*/ 	.short	(.L_15 - .L_14)
	.align		4
.L_14:
        /*0058*/ 	.word	index@($__internal_1_$__cuda_sm20_sqrt_rn_f32_slowpath)
        /*005c*/ 	.word	0x00000000


	//----- nvinfo : EIATTR_FRAME_SIZE
	.align		4
.L_15:
        /*0060*/ 	.byte	0x04, 0x11
        /*0062*/ 	.short	(.L_17 - .L_16)
	.align		4
.L_16:
        /*0064*/ 	.word	index@(_Z12gpu_sobel_SMiiPfS_)
        /*0068*/ 	.word	0x00000000


	//----- nvinfo : EIATTR_REGCOUNT
	.align		4
.L_17:
        /*006c*/ 	.byte	0x04, 0x2f
        /*006e*/ 	.short	(.L_19 - .L_18)
	.align		4
.L_18:
        /*0070*/ 	.word	index@(_Z12gpu_sobel_GMiiPfS_)
        /*0074*/ 	.word	0x0000001a


	//----- nvinfo : EIATTR_FRAME_SIZE
	.align		4
.L_19:
        /*0078*/ 	.byte	0x04, 0x11
        /*007a*/ 	.short	(.L_21 - .L_20)
	.align		4
.L_20:
        /*007c*/ 	.word	index@($__internal_0_$__cuda_sm20_sqrt_rn_f32_slowpath)
        /*0080*/ 	.word	0x00000000


	//----- nvinfo : EIATTR_FRAME_SIZE
	.align		4
.L_21:
        /*0084*/ 	.byte	0x04, 0x11
        /*0086*/ 	.short	(.L_23 - .L_22)
	.align		4
.L_22:
        /*0088*/ 	.word	index@(_Z12gpu_sobel_GMiiPfS_)
        /*008c*/ 	.word	0x00000000


	//----- nvinfo : EIATTR_MIN_STACK_SIZE
	.align		4
.L_23:
        /*0090*/ 	.byte	0x04, 0x12
        /*0092*/ 	.short	(.L_25 - .L_24)
	.align		4
.L_24:
        /*0094*/ 	.word	index@(_Z12gpu_sobel_GMiiPfS_)
        /*0098*/ 	.word	0x00000000


	//----- nvinfo : EIATTR_MIN_STACK_SIZE
	.align		4
.L_25:
        /*009c*/ 	.byte	0x04, 0x12
        /*009e*/ 	.short	(.L_27 - .L_26)
	.align		4
.L_26:
        /*00a0*/ 	.word	index@(_Z12gpu_sobel_SMiiPfS_)
        /*00a4*/ 	.word	0x00000000


	//----- nvinfo : EIATTR_MIN_STACK_SIZE
	.align		4
.L_27:
        /*00a8*/ 	.byte	0x04, 0x12
        /*00aa*/ 	.short	(.L_29 - .L_28)
	.align		4
.L_28:
        /*00ac*/ 	.word	index@(_Z15gpu_gaussian_GMiiPfS_)
        /*00b0*/ 	.word	0x00000000


	//----- nvinfo : EIATTR_MIN_STACK_SIZE
	.align		4
.L_29:
        /*00b4*/ 	.byte	0x04, 0x12
        /*00b6*/ 	.short	(.L_31 - .L_30)
	.align		4
.L_30:
        /*00b8*/ 	.word	index@(_Z15gpu_gaussian_SMiiPfS_)
        /*00bc*/ 	.word	0x00000000


	//----- nvinfo : EIATTR_MIN_STACK_SIZE
	.align		4
.L_31:
        /*00c0*/ 	.byte	0x04, 0x12
        /*00c2*/ 	.short	(.L_33 - .L_32)
	.align		4
.L_32:
        /*00c4*/ 	.word	index@(_Z13gpu_grayscaleiiPfS_)
        /*00c8*/ 	.word	0x00000000
.L_33:


//--------------------- .nv.compat                --------------------------
	.section	.nv.compat,"",@"SHT_CUDA_COMPAT_INFO"
	.align	4
        /*0000*/ 	.byte	0x02, 0x09, 0x00, 0x00, 0x02, 0x02, 0x01, 0x00, 0x02, 0x05, 0x05, 0x00, 0x03, 0x07, 0x01, 0x01
        /*0010*/ 	.byte	0x02, 0x03, 0x00, 0x00, 0x02, 0x06, 0x01, 0x00, 0x04, 0x0b, 0x08, 0x00, 0x01, 0x00, 0x00, 0x00
        /*0020*/ 	.byte	0x00, 0x00, 0x00, 0x00


//--------------------- .nv.info._Z12gpu_sobel_GMiiPfS_ --------------------------
	.section	.nv.info._Z12gpu_sobel_GMiiPfS_,"",@"SHT_CUDA_INFO"
	.sectionflags	@""
	.align	4


	//----- nvinfo : EIATTR_CUDA_API_VERSION
	.align		4
        /*0000*/ 	.byte	0x04, 0x37
        /*0002*/ 	.short	(.L_35 - .L_34)
.L_34:
        /*0004*/ 	.word	0x00000082


	//----- nvinfo : EIATTR_KPARAM_INFO
	.align		4
.L_35:
        /*0008*/ 	.byte	0x04, 0x17
        /*000a*/ 	.short	(.L_37 - .L_36)
.L_36:
        /*000c*/ 	.word	0x00000000
        /*0010*/ 	.short	0x0003
        /*0012*/ 	.short	0x0010
        /*0014*/ 	.byte	0x00, 0xf5, 0x21, 0x00


	//----- nvinfo : EIATTR_KPARAM_INFO
	.align		4
.L_37:
        /*0018*/ 	.byte	0x04, 0x17
        /*001a*/ 	.short	(.L_39 - .L_38)
.L_38:
        /*001c*/ 	.word	0x00000000
        /*0020*/ 	.short	0x0002
        /*0022*/ 	.short	0x0008
        /*0024*/ 	.byte	0x00, 0xf5, 0x21, 0x00


	//----- nvinfo : EIATTR_KPARAM_INFO
	.align		4
.L_39:
        /*0028*/ 	.byte	0x04, 0x17
        /*002a*/ 	.short	(.L_41 - .L_40)
.L_40:
        /*002c*/ 	.word	0x00000000
        /*0030*/ 	.short	0x0001
        /*0032*/ 	.short	0x0004
        /*0034*/ 	.byte	0x00, 0xf0, 0x11, 0x00


	//----- nvinfo : EIATTR_KPARAM_INFO
	.align		4
.L_41:
        /*0038*/ 	.byte	0x04, 0x17
        /*003a*/ 	.short	(.L_43 - .L_42)
.L_42:
        /*003c*/ 	.word	0x00000000
        /*0040*/ 	.short	0x0000
        /*0042*/ 	.short	0x0000
        /*0044*/ 	.byte	0x00, 0xf0, 0x11, 0x00


	//----- nvinfo : EIATTR_SPARSE_MMA_MASK
	.align		4
.L_43:
        /*0048*/ 	.byte	0x03, 0x50
        /*004a*/ 	.short	0x0000


	//----- nvinfo : EIATTR_MAXREG_COUNT
	.align		4
        /*004c*/ 	.byte	0x03, 0x1b
        /*004e*/ 	.short	0x00ff


	//----- nvinfo : EIATTR_MERCURY_ISA_VERSION
	.align		4
        /*0050*/ 	.byte	0x03, 0x5f
        /*0052*/ 	.short	0x0101


	//----- nvinfo : EIATTR_VRC_CTA_INIT_COUNT
	.align		4
        /*0054*/ 	.byte	0x02, 0x4a
	.zero		1
	.zero		1


	//----- nvinfo : EIATTR_EXIT_INSTR_OFFSETS
	.align		4
        /*0058*/ 	.byte	0x04, 0x1c
        /*005a*/ 	.short	(.L_45 - .L_44)


	//   ....[0]....
.L_44:
        /*005c*/ 	.word	0x000000e0


	//   ....[1]....
        /*0060*/ 	.word	0x00000490


	//----- nvinfo : EIATTR_CRS_STACK_SIZE
	.align		4
.L_45:
        /*0064*/ 	.byte	0x04, 0x1e
        /*0066*/ 	.short	(.L_47 - .L_46)
.L_46:
        /*0068*/ 	.word	0x00000000


	//----- nvinfo : EIATTR_CBANK_PARAM_SIZE
	.align		4
.L_47:
        /*006c*/ 	.byte	0x03, 0x19
        /*006e*/ 	.short	0x0018


	//----- nvinfo : EIATTR_PARAM_CBANK
	.align		4
        /*0070*/ 	.byte	0x04, 0x0a
        /*0072*/ 	.short	(.L_49 - .L_48)
	.align		4
.L_48:
        /*0074*/ 	.word	index@(.nv.constant0._Z12gpu_sobel_GMiiPfS_)
        /*0078*/ 	.short	0x0380
        /*007a*/ 	.short	0x0018


	//----- nvinfo : EIATTR_SW_WAR
	.align		4
.L_49:
        /*007c*/ 	.byte	0x04, 0x36
        /*007e*/ 	.short	(.L_51 - .L_50)
.L_50:
        /*0080*/ 	.word	0x00000008
.L_51:


//--------------------- .nv.info._Z12gpu_sobel_SMiiPfS_ --------------------------
	.section	.nv.info._Z12gpu_sobel_SMiiPfS_,"",@"SHT_CUDA_INFO"
	.sectionflags	@""
	.align	4


	//----- nvinfo : EIATTR_CUDA_API_VERSION
	.align		4
        /*0000*/ 	.byte	0x04, 0x37
        /*0002*/ 	.short	(.L_53 - .L_52)
.L_52:
        /*0004*/ 	.word	0x00000082


	//----- nvinfo : EIATTR_KPARAM_INFO
	.align		4
.L_53:
        /*0008*/ 	.byte	0x04, 0x17
        /*000a*/ 	.short	(.L_55 - .L_54)
.L_54:
        /*000c*/ 	.word	0x00000000
        /*0010*/ 	.short	0x0003
        /*0012*/ 	.short	0x0010
        /*0014*/ 	.byte	0x00, 0xf5, 0x21, 0x00


	//----- nvinfo : EIATTR_KPARAM_INFO
	.align		4
.L_55:
        /*0018*/ 	.byte	0x04, 0x17
        /*001a*/ 	.short	(.L_57 - .L_56)
.L_56:
        /*001c*/ 	.word	0x00000000
        /*0020*/ 	.short	0x0002
        /*0022*/ 	.short	0x0008
        /*0024*/ 	.byte	0x00, 0xf5, 0x21, 0x00


	//----- nvinfo : EIATTR_KPARAM_INFO
	.align		4
.L_57:
        /*0028*/ 	.byte	0x04, 0x17
        /*002a*/ 	.short	(.L_59 - .L_58)
.L_58:
        /*002c*/ 	.word	0x00000000
        /*0030*/ 	.short	0x0001
        /*0032*/ 	.short	0x0004
        /*0034*/ 	.byte	0x00, 0xf0, 0x11, 0x00


	//----- nvinfo : EIATTR_KPARAM_INFO
	.align		4
.L_59:
        /*0038*/ 	.byte	0x04, 0x17
        /*003a*/ 	.short	(.L_61 - .L_60)
.L_60:
        /*003c*/ 	.word	0x00000000
        /*0040*/ 	.short	0x0000
        /*0042*/ 	.short	0x0000
        /*0044*/ 	.byte	0x00, 0xf0, 0x11, 0x00


	//----- nvinfo : EIATTR_SPARSE_MMA_MASK
	.align		4
.L_61:
        /*0048*/ 	.byte	0x03, 0x50
        /*004a*/ 	.short	0x0000


	//----- nvinfo : EIATTR_MAXREG_COUNT
	.align		4
        /*004c*/ 	.byte	0x03, 0x1b
        /*004e*/ 	.short	0x00ff


	//----- nvinfo : EIATTR_NUM_BARRIERS
	.align		4
        /*0050*/ 	.byte	0x02, 0x4c
        /*0052*/ 	.byte	0x01
	.zero		1


	//----- nvinfo : EIATTR_MERCURY_ISA_VERSION
	.align		4
        /*0054*/ 	.byte	0x03, 0x5f
        /*0056*/ 	.short	0x0101


	//----- nvinfo : EIATTR_VRC_CTA_INIT_COUNT
	.align		4
        /*0058*/ 	.byte	0x02, 0x4a
	.zero		1
	.zero		1


	//----- nvinfo : EIATTR_EXIT_INSTR_OFFSETS
	.align		4
        /*005c*/ 	.byte	0x04, 0x1c
        /*005e*/ 	.short	(.L_63 - .L_62)


	//   ....[0]....
.L_62:
        /*0060*/ 	.word	0x000000e0


	//   ....[1]....
        /*0064*/ 	.word	0x000004a0


	//----- nvinfo : EIATTR_CRS_STACK_SIZE
	.align		4
.L_63:
        /*0068*/ 	.byte	0x04, 0x1e
        /*006a*/ 	.short	(.L_65 - .L_64)
.L_64:
        /*006c*/ 	.word	0x00000000


	//----- nvinfo : EIATTR_CBANK_PARAM_SIZE
	.align		4
.L_65:
        /*0070*/ 	.byte	0x03, 0x19
        /*0072*/ 	.short	0x0018


	//----- nvinfo : EIATTR_PARAM_CBANK
	.align		4
        /*0074*/ 	.byte	0x04, 0x0a
        /*0076*/ 	.short	(.L_67 - .L_66)
	.align		4
.L_66:
        /*0078*/ 	.word	index@(.nv.constant0._Z12gpu_sobel_SMiiPfS_)
        /*007c*/ 	.short	0x0380
        /*007e*/ 	.short	0x0018


	//----- nvinfo : EIATTR_SW_WAR
	.align		4
.L_67:
        /*0080*/ 	.byte	0x04, 0x36
        /*0082*/ 	.short	(.L_69 - .L_68)
.L_68:
        /*0084*/ 	.word	0x00000008
.L_69:


//--------------------- .nv.info._Z15gpu_gaussian_GMiiPfS_ --------------------------
	.section	.nv.info._Z15gpu_gaussian_GMiiPfS_,"",@"SHT_CUDA_INFO"
	.sectionflags	@""
	.align	4


	//----- nvinfo : EIATTR_CUDA_API_VERSION
	.align		4
        /*0000*/ 	.byte	0x04, 0x37
        /*0002*/ 	.short	(.L_71 - .L_70)
.L_70:
        /*0004*/ 	.word	0x00000082


	//----- nvinfo : EIATTR_KPARAM_INFO
	.align		4
.L_71:
        /*0008*/ 	.byte	0x04, 0x17
        /*000a*/ 	.short	(.L_73 - .L_72)
.L_72:
        /*000c*/ 	.word	0x00000000
        /*0010*/ 	.short	0x0003
        /*0012*/ 	.short	0x0010
        /*0014*/ 	.byte	0x00, 0xf5, 0x21, 0x00


	//----- nvinfo : EIATTR_KPARAM_INFO
	.align		4
.L_73:
        /*0018*/ 	.byte	0x04, 0x17
        /*001a*/ 	.short	(.L_75 - .L_74)
.L_74:
        /*001c*/ 	.word	0x00000000
        /*0020*/ 	.short	0x0002
        /*0022*/ 	.short	0x0008
        /*0024*/ 	.byte	0x00, 0xf5, 0x21, 0x00


	//----- nvinfo : EIATTR_KPARAM_INFO
	.align		4
.L_75:
        /*0028*/ 	.byte	0x04, 0x17
        /*002a*/ 	.short	(.L_77 - .L_76)
.L_76:
        /*002c*/ 	.word	0x00000000
        /*0030*/ 	.short	0x0001
        /*0032*/ 	.short	0x0004
        /*0034*/ 	.byte	0x00, 0xf0, 0x11, 0x00


	//----- nvinfo : EIATTR_KPARAM_INFO
	.align		4
.L_77:
        /*0038*/ 	.byte	0x04, 0x17
        /*003a*/ 	.short	(.L_79 - .L_78)
.L_78:
        /*003c*/ 	.word	0x00000000
        /*0040*/ 	.short	0x0000
        /*0042*/ 	.short	0x0000
        /*0044*/ 	.byte	0x00, 0xf0, 0x11, 0x00


	//----- nvinfo : EIATTR_SPARSE_MMA_MASK
	.align		4
.L_79:
        /*0048*/ 	.byte	0x03, 0x50
        /*004a*/ 	.short	0x0000


	//----- nvinfo : EIATTR_MAXREG_COUNT
	.align		4
        /*004c*/ 	.byte	0x03, 0x1b
        /*004e*/ 	.short	0x00ff


	//----- nvinfo : EIATTR_MERCURY_ISA_VERSION
	.align		4
        /*0050*/ 	.byte	0x03, 0x5f
        /*0052*/ 	.short	0x0101


	//----- nvinfo : EIATTR_VRC_CTA_INIT_COUNT
	.align		4
        /*0054*/ 	.byte	0x02, 0x4a
	.zero		1
	.zero		1


	//----- nvinfo : EIATTR_EXIT_INSTR_OFFSETS
	.align		4
        /*0058*/ 	.byte	0x04, 0x1c
        /*005a*/ 	.short	(.L_81 - .L_80)


	//   ....[0]....
.L_80:
        /*005c*/ 	.word	0x000000e0


	//   ....[1]....
        /*0060*/ 	.word	0x00000300


	//----- nvinfo : EIATTR_CBANK_PARAM_SIZE
	.align		4
.L_81:
        /*0064*/ 	.byte	0x03, 0x19
        /*0066*/ 	.short	0x0018


	//----- nvinfo : EIATTR_PARAM_CBANK
	.align		4
        /*0068*/ 	.byte	0x04, 0x0a
        /*006a*/ 	.short	(.L_83 - .L_82)
	.align		4
.L_82:
        /*006c*/ 	.word	index@(.nv.constant0._Z15gpu_gaussian_GMiiPfS_)
        /*0070*/ 	.short	0x0380
        /*0072*/ 	.short	0x0018


	//----- nvinfo : EIATTR_SW_WAR
	.align		4
.L_83:
        /*0074*/ 	.byte	0x04, 0x36
        /*0076*/ 	.short	(.L_85 - .L_84)
.L_84:
        /*0078*/ 	.word	0x00000008
.L_85:


//--------------------- .nv.info._Z15gpu_gaussian_SMiiPfS_ --------------------------
	.section	.nv.info._Z15gpu_gaussian_SMiiPfS_,"",@"SHT_CUDA_INFO"
	.sectionflags	@""
	.align	4


	//----- nvinfo : EIATTR_CUDA_API_VERSION
	.align		4
        /*0000*/ 	.byte	0x04, 0x37
        /*0002*/ 	.short	(.L_87 - .L_86)
.L_86:
        /*0004*/ 	.word	0x00000082


	//----- nvinfo : EIATTR_KPARAM_INFO
	.align		4
.L_87:
        /*0008*/ 	.byte	0x04, 0x17
        /*000a*/ 	.short	(.L_89 - .L_88)
.L_88:
        /*000c*/ 	.word	0x00000000
        /*0010*/ 	.short	0x0003
        /*0012*/ 	.short	0x0010
        /*0014*/ 	.byte	0x00, 0xf5, 0x21, 0x00


	//----- nvinfo : EIATTR_KPARAM_INFO
	.align		4
.L_89:
        /*0018*/ 	.byte	0x04, 0x17
        /*001a*/ 	.short	(.L_91 - .L_90)
.L_90:
        /*001c*/ 	.word	0x00000000
        /*0020*/ 	.short	0x0002
        /*0022*/ 	.short	0x0008
        /*0024*/ 	.byte	0x00, 0xf5, 0x21, 0x00


	//----- nvinfo : EIATTR_KPARAM_INFO
	.align		4
.L_91:
        /*0028*/ 	.byte	0x04, 0x17
        /*002a*/ 	.short	(.L_93 - .L_92)
.L_92:
        /*002c*/ 	.word	0x00000000
        /*0030*/ 	.short	0x0001
        /*0032*/ 	.short	0x0004
        /*0034*/ 	.byte	0x00, 0xf0, 0x11, 0x00


	//----- nvinfo : EIATTR_KPARAM_INFO
	.align		4
.L_93:
        /*0038*/ 	.byte	0x04, 0x17
        /*003a*/ 	.short	(.L_95 - .L_94)
.L_94:
        /*003c*/ 	.word	0x00000000
        /*0040*/ 	.short	0x0000
        /*0042*/ 	.short	0x0000
        /*0044*/ 	.byte	0x00, 0xf0, 0x11, 0x00


	//----- nvinfo : EIATTR_SPARSE_MMA_MASK
	.align		4
.L_95:
        /*0048*/ 	.byte	0x03, 0x50
        /*004a*/ 	.short	0x0000


	//----- nvinfo : EIATTR_MAXREG_COUNT
	.align		4
        /*004c*/ 	.byte	0x03, 0x1b
        /*004e*/ 	.short	0x00ff


	//----- nvinfo : EIATTR_NUM_BARRIERS
	.align		4
        /*0050*/ 	.byte	0x02, 0x4c
        /*0052*/ 	.byte	0x01
	.zero		1


	//----- nvinfo : EIATTR_MERCURY_ISA_VERSION
	.align		4
        /*0054*/ 	.byte	0x03, 0x5f
        /*0056*/ 	.short	0x0101


	//----- nvinfo : EIATTR_VRC_CTA_INIT_COUNT
	.align		4
        /*0058*/ 	.byte	0x02, 0x4a
	.zero		1
	.zero		1


	//----- nvinfo : EIATTR_EXIT_INSTR_OFFSETS
	.align		4
        /*005c*/ 	.byte	0x04, 0x1c
        /*005e*/ 	.short	(.L_97 - .L_96)


	//   ....[0]....
.L_96:
        /*0060*/ 	.word	0x000000e0


	//   ....[1]....
        /*0064*/ 	.word	0x00000350


	//----- nvinfo : EIATTR_CBANK_PARAM_SIZE
	.align		4
.L_97:
        /*0068*/ 	.byte	0x03, 0x19
        /*006a*/ 	.short	0x0018


	//----- nvinfo : EIATTR_PARAM_CBANK
	.align		4
        /*006c*/ 	.byte	0x04, 0x0a
        /*006e*/ 	.short	(.L_99 - .L_98)
	.align		4
.L_98:
        /*0070*/ 	.word	index@(.nv.constant0._Z15gpu_gaussian_SMiiPfS_)
        /*0074*/ 	.short	0x0380
        /*0076*/ 	.short	0x0018


	//----- nvinfo : EIATTR_SW_WAR
	.align		4
.L_99:
        /*0078*/ 	.byte	0x04, 0x36
        /*007a*/ 	.short	(.L_101 - .L_100)
.L_100:
        /*007c*/ 	.word	0x00000008
.L_101:


//--------------------- .nv.info._Z13gpu_grayscaleiiPfS_ --------------------------
	.section	.nv.info._Z13gpu_grayscaleiiPfS_,"",@"SHT_CUDA_INFO"
	.sectionflags	@""
	.align	4


	//----- nvinfo : EIATTR_CUDA_API_VERSION
	.align		4
        /*0000*/ 	.byte	0x04, 0x37
        /*0002*/ 	.short	(.L_103 - .L_102)
.L_102:
        /*0004*/ 	.word	0x00000082


	//----- nvinfo : EIATTR_KPARAM_INFO
	.align		4
.L_103:
        /*0008*/ 	.byte	0x04, 0x17
        /*000a*/ 	.short	(.L_105 - .L_104)
.L_104:
        /*000c*/ 	.word	0x00000000
        /*0010*/ 	.short	0x0003
        /*0012*/ 	.short	0x0010
        /*0014*/ 	.byte	0x00, 0xf5, 0x21, 0x00


	//----- nvinfo : EIATTR_KPARAM_INFO
	.align		4
.L_105:
        /*0018*/ 	.byte	0x04, 0x17
        /*001a*/ 	.short	(.L_107 - .L_106)
.L_106:
        /*001c*/ 	.word	0x00000000
        /*0020*/ 	.short	0x0002
        /*0022*/ 	.short	0x0008
        /*0024*/ 	.byte	0x00, 0xf5, 0x21, 0x00


	//----- nvinfo : EIATTR_KPARAM_INFO
	.align		4
.L_107:
        /*0028*/ 	.byte	0x04, 0x17
        /*002a*/ 	.short	(.L_109 - .L_108)
.L_108:
        /*002c*/ 	.word	0x00000000
        /*0030*/ 	.short	0x0001
        /*0032*/ 	.short	0x0004
        /*0034*/ 	.byte	0x00, 0xf0, 0x11, 0x00


	//----- nvinfo : EIATTR_KPARAM_INFO
	.align		4
.L_109:
        /*0038*/ 	.byte	0x04, 0x17
        /*003a*/ 	.short	(.L_111 - .L_110)
.L_110:
        /*003c*/ 	.word	0x00000000
        /*0040*/ 	.short	0x0000
        /*0042*/ 	.short	0x0000
        /*0044*/ 	.byte	0x00, 0xf0, 0x11, 0x00


	//----- nvinfo : EIATTR_SPARSE_MMA_MASK
	.align		4
.L_111:
        /*0048*/ 	.byte	0x03, 0x50
        /*004a*/ 	.short	0x0000


	//----- nvinfo : EIATTR_MAXREG_COUNT
	.align		4
        /*004c*/ 	.byte	0x03, 0x1b
        /*004e*/ 	.short	0x00ff


	//----- nvinfo : EIATTR_MERCURY_ISA_VERSION
	.align		4
        /*0050*/ 	.byte	0x03, 0x5f
        /*0052*/ 	.short	0x0101


	//----- nvinfo : EIATTR_VRC_CTA_INIT_COUNT
	.align		4
        /*0054*/ 	.byte	0x02, 0x4a
	.zero		1
	.zero		1


	//----- nvinfo : EIATTR_EXIT_INSTR_OFFSETS
	.align		4
        /*0058*/ 	.byte	0x04, 0x1c
        /*005a*/ 	.short	(.L_113 - .L_112)


	//   ....[0]....
.L_112:
        /*005c*/ 	.word	0x000000c0


	//   ....[1]....
        /*0060*/ 	.word	0x000001b0


	//----- nvinfo : EIATTR_CBANK_PARAM_SIZE
	.align		4
.L_113:
        /*0064*/ 	.byte	0x03, 0x19
        /*0066*/ 	.short	0x0018


	//----- nvinfo : EIATTR_PARAM_CBANK
	.align		4
        /*0068*/ 	.byte	0x04, 0x0a
        /*006a*/ 	.short	(.L_115 - .L_114)
	.align		4
.L_114:
        /*006c*/ 	.word	index@(.nv.constant0._Z13gpu_grayscaleiiPfS_)
        /*0070*/ 	.short	0x0380
        /*0072*/ 	.short	0x0018


	//----- nvinfo : EIATTR_SW_WAR
	.align		4
.L_115:
        /*0074*/ 	.byte	0x04, 0x36
        /*0076*/ 	.short	(.L_117 - .L_116)
.L_116:
        /*0078*/ 	.word	0x00000008
.L_117:


//--------------------- .nv.callgraph             --------------------------
	.section	.nv.callgraph,"",@"SHT_CUDA_CALLGRAPH"
	.align	4
	.sectionentsize	8
	.align		4
        /*0000*/ 	.word	0x00000000
	.align		4
        /*0004*/ 	.word	0xffffffff
	.align		4
        /*0008*/ 	.word	0x00000000
	.align		4
        /*000c*/ 	.word	0xfffffffe
	.align		4
        /*0010*/ 	.word	0x00000000
	.align		4
        /*0014*/ 	.word	0xfffffffd
	.align		4
        /*0018*/ 	.word	0x00000000
	.align		4
        /*001c*/ 	.word	0xfffffffc


//--------------------- .text._Z12gpu_sobel_GMiiPfS_ --------------------------
	.section	.text._Z12gpu_sobel_GMiiPfS_,"ax",@progbits
	.align	128
        .global         _Z12gpu_sobel_GMiiPfS_
        .type           _Z12gpu_sobel_GMiiPfS_,@function
        .size           _Z12gpu_sobel_GMiiPfS_,(.L_x_13 - _Z12gpu_sobel_GMiiPfS_)
        .other          _Z12gpu_sobel_GMiiPfS_,@"STO_CUDA_ENTRY STV_DEFAULT"
_Z12gpu_sobel_GMiiPfS_:
.text._Z12gpu_sobel_GMiiPfS_:
[----:B------:R-:W-:Y:S01]  /*0000*/  LDC R1, c[0x0][0x37c] ;  /* 0x0000df00ff017b82 */ /* 0x000fe20000000800 */
[----:B------:R-:W0:Y:S07]  /*0010*/  S2R R4, SR_TID.X ;  /* 0x0000000000047919 */ /* 0x000e2e0000002100 */
[----:B------:R-:W1:Y:S01]  /*0020*/  LDC R7, c[0x0][0x364] ;  /* 0x0000d900ff077b82 */ /* 0x000e620000000800 */
[----:B------:R-:W1:Y:S07]  /*0030*/  S2R R0, SR_TID.Y ;  /* 0x0000000000007919 */ /* 0x000e6e0000002200 */
[----:B------:R-:W0:Y:S08]  /*0040*/  S2UR UR5, SR_CTAID.X ;  /* 0x00000000000579c3 */ /* 0x000e300000002500 */
[----:B------:R-:W0:Y:S08]  /*0050*/  LDC R5, c[0x0][0x360] ;  /* 0x0000d800ff057b82 */ /* 0x000e300000000800 */
[----:B------:R-:W2:Y:S08]  /*0060*/  LDC.64 R2, c[0x0][0x380] ;  /* 0x0000e000ff027b82 */ /* 0x000eb00000000a00 */
[----:B------:R-:W1:Y:S01]  /*0070*/  S2UR UR4, SR_CTAID.Y ;  /* 0x00000000000479c3 */ /* 0x000e620000002600 */
[----:B0-----:R-:W-:Y:S01]  /*0080*/  IMAD R5, R5, UR5, R4 ;  /* 0x0000000505057c24 */ /* 0x001fe2000f8e0204 */
[----:B--2---:R-:W-:-:S04]  /*0090*/  IADD3 R4, PT, PT, R2, -0x2, RZ ;  /* 0xfffffffe02047810 */ /* 0x004fc80007ffe0ff */
[----:B------:R-:W-:Y:S01]  /*00a0*/  ISETP.GE.AND P0, PT, R5, R4, PT ;  /* 0x000000040500720c */ /* 0x000fe20003f06270 */
[----:B-1----:R-:W-:Y:S01]  /*00b0*/  IMAD R7, R7, UR4, R0 ;  /* 0x0000000407077c24 */ /* 0x002fe2000f8e0200 */
[----:B------:R-:W-:-:S04]  /*00c0*/  IADD3 R0, PT, PT, R3, -0x2, RZ ;  /* 0xfffffffe03007810 */ /* 0x000fc80007ffe0ff */
[----:B------:R-:W-:-:S13]  /*00d0*/  ISETP.GE.OR P0, PT, R7, R0, P0 ;  /* 0x000000000700720c */ /* 0x000fda0000706670 */
[----:B------:R-:W-:Y:S05]  /*00e0*/  @P0 EXIT ;  /* 0x000000000000094d */ /* 0x000fea0003800000 */
[----:B------:R-:W0:Y:S01]  /*00f0*/  LDC.64 R8, c[0x0][0x388] ;  /* 0x0000e200ff087b82 */ /* 0x000e220000000a00 */
[----:B------:R-:W1:Y:S01]  /*0100*/  LDCU.64 UR4, c[0x0][0x358] ;  /* 0x00006b00ff0477ac */ /* 0x000e620008000a00 */
[----:B------:R-:W-:Y:S01]  /*0110*/  IMAD R3, R7, R2, R5 ;  /* 0x0000000207037224 */ /* 0x000fe200078e0205 */
[----:B------:R-:W-:-:S03]  /*0120*/  SHF.L.U32 R13, R2, 0x1, RZ ;  /* 0x00000001020d7819 */ /* 0x000fc600000006ff */
[----:B0-----:R-:W-:-:S05]  /*0130*/  IMAD.WIDE R8, R3, 0x4, R8 ;  /* 0x0000000403087825 */ /* 0x001fca00078e0208 */
[----:B-1----:R-:W2:Y:S01]  /*0140*/  LDG.E R0, desc[UR4][R8.64] ;  /* 0x0000000408007981 */ /* 0x002ea2000c1e1900 */
[----:B------:R-:W-:-:S03]  /*0150*/  IMAD.WIDE R10, R2, 0x4, R8 ;  /* 0x00000004020a7825 */ /* 0x000fc600078e0208 */
[----:B------:R-:W3:Y:S04]  /*0160*/  LDG.E R15, desc[UR4][R8.64+0x4] ;  /* 0x00000404080f7981 */ /* 0x000ee8000c1e1900 */
[----:B------:R-:W4:Y:S04]  /*0170*/  LDG.E R17, desc[UR4][R8.64+0x8] ;  /* 0x0000080408117981 */ /* 0x000f28000c1e1900 */
[----:B------:R-:W5:Y:S01]  /*0180*/  LDG.E R19, desc[UR4][R10.64] ;  /* 0x000000040a137981 */ /* 0x000f62000c1e1900 */
[----:B------:R-:W-:-:S03]  /*0190*/  IMAD.WIDE R12, R13, 0x4, R8 ;  /* 0x000000040d0c7825 */ /* 0x000fc600078e0208 */
[----:B------:R-:W5:Y:S04]  /*01a0*/  LDG.E R21, desc[UR4][R10.64+0x4] ;  /* 0x000004040a157981 */ /* 0x000f68000c1e1900 */
[----:B------:R0:W5:Y:S04]  /*01b0*/  LDG.E R6, desc[UR4][R10.64+0x8] ;  /* 0x000008040a067981 */ /* 0x000168000c1e1900 */
[----:B------:R-:W5:Y:S04]  /*01c0*/  LDG.E R3, desc[UR4][R12.64+0x4] ;  /* 0x000004040c037981 */ /* 0x000f68000c1e1900 */
[----:B------:R-:W5:Y:S04]  /*01d0*/  LDG.E R23, desc[UR4][R12.64] ;  /* 0x000000040c177981 */ /* 0x000f68000c1e1900 */
[----:B------:R-:W5:Y:S01]  /*01e0*/  LDG.E R4, desc[UR4][R12.64+0x8] ;  /* 0x000008040c047981 */ /* 0x000f62000c1e1900 */
[----:B------:R-:W-:Y:S01]  /*01f0*/  BSSY.RECONVERGENT B0, `(.L_x_0) ;  /* 0x0000022000007945 */ /* 0x000fe20003800200 */
[----:B--2---:R-:W-:-:S04]  /*0200*/  FADD R0, RZ, R0 ;  /* 0x00000000ff007221 */ /* 0x004fc80000000000 */
[--C-:B---3--:R-:W-:Y:S01]  /*0210*/  FFMA R14, R15, 2, R0.reuse ;  /* 0x400000000f0e7823 */ /* 0x108fe20000000000 */
[----:B------:R-:W-:-:S03]  /*0220*/  FFMA R0, RZ, R15, R0 ;  /* 0x0000000fff007223 */ /* 0x000fc60000000000 */
[----:B----4-:R-:W-:Y:S01]  /*0230*/  FADD R14, R17, R14 ;  /* 0x0000000e110e7221 */ /* 0x010fe20000000000 */
[----:B------:R-:W-:-:S03]  /*0240*/  FADD R0, R0, -R17 ;  /* 0x8000001100007221 */ /* 0x000fc60000000000 */
[----:B-----5:R-:W-:Y:S01]  /*0250*/  FFMA R14, RZ, R19, R14 ;  /* 0x00000013ff0e7223 */ /* 0x020fe2000000000e */
[----:B------:R-:W-:-:S03]  /*0260*/  FFMA R0, R19, 2, R0 ;  /* 0x4000000013007823 */ /* 0x000fc60000000000 */
[-C--:B0-----:R-:W-:Y:S01]  /*0270*/  FFMA R11, RZ, R21.reuse, R14 ;  /* 0x00000015ff0b7223 */ /* 0x081fe2000000000e */
[----:B------:R-:W-:Y:S01]  /*0280*/  FFMA R0, RZ, R21, R0 ;  /* 0x00000015ff007223 */ /* 0x000fe20000000000 */
[----:B------:R-:W-:Y:S02]  /*0290*/  FADD R9, R6, R6 ;  /* 0x0000000606097221 */ /* 0x000fe40000000000 */
[----:B------:R-:W-:Y:S02]  /*02a0*/  FFMA R6, RZ, R6, R11 ;  /* 0x00000006ff067223 */ /* 0x000fe4000000000b */
[----:B------:R-:W-:Y:S01]  /*02b0*/  FADD R0, R0, -R9 ;  /* 0x8000000900007221 */ /* 0x000fe20000000000 */
[----:B------:R-:W-:Y:S01]  /*02c0*/  FADD R9, R3, R3 ;  /* 0x0000000303097221 */ /* 0x000fe20000000000 */
[----:B------:R-:W-:Y:S02]  /*02d0*/  FADD R6, -R23, R6 ;  /* 0x0000000617067221 */ /* 0x000fe40000000100 */
[----:B------:R-:W-:-:S02]  /*02e0*/  FADD R0, R0, R23 ;  /* 0x0000001700007221 */ /* 0x000fc40000000000 */
[----:B------:R-:W-:Y:S02]  /*02f0*/  FADD R9, R6, -R9 ;  /* 0x8000000906097221 */ /* 0x000fe40000000000 */
[----:B------:R-:W-:Y:S02]  /*0300*/  FFMA R3, RZ, R3, R0 ;  /* 0x00000003ff037223 */ /* 0x000fe40000000000 */
[----:B------:R-:W-:Y:S02]  /*0310*/  FADD R9, -R4, R9 ;  /* 0x0000000904097221 */ /* 0x000fe40000000100 */
[----:B------:R-:W-:Y:S02]  /*0320*/  FADD R3, R3, -R4 ;  /* 0x8000000403037221 */ /* 0x000fe40000000000 */
[----:B------:R-:W-:-:S04]  /*0330*/  FMUL R0, R9, R9 ;  /* 0x0000000909007220 */ /* 0x000fc80000400000 */
[----:B------:R-:W-:-:S04]  /*0340*/  FFMA R0, R3, R3, R0 ;  /* 0x0000000303007223 */ /* 0x000fc80000000000 */
[----:B------:R0:W1:Y:S01]  /*0350*/  MUFU.RSQ R3, R0 ;  /* 0x0000000000037308 */ /* 0x0000620000001400 */
[----:B------:R-:W-:-:S04]  /*0360*/  IADD3 R4, PT, PT, R0, -0xd000000, RZ ;  /* 0xf300000000047810 */ /* 0x000fc80007ffe0ff */
[----:B------:R-:W-:Y:S01]  /*0370*/  ISETP.GT.U32.AND P0, PT, R4, 0x727fffff, PT ;  /* 0x727fffff0400780c */ /* 0x000fe20003f04070 */
[----:B------:R-:W-:-:S12]  /*0380*/  IMAD R4, R7, R2, R2 ;  /* 0x0000000207047224 */ /* 0x000fd800078e0202 */
[----:B01----:R-:W-:Y:S05]  /*0390*/  @!P0 BRA `(.L_x_1) ;  /* 0x00000000000c8947 */ /* 0x003fea0003800000 */
[----:B------:R-:W-:-:S07]  /*03a0*/  MOV R9, 0x3c0 ;  /* 0x000003c000097802 */ /* 0x000fce0000000f00 */
[----:B------:R-:W-:Y:S05]  /*03b0*/  CALL.REL.NOINC `($__internal_0_$__cuda_sm20_sqrt_rn_f32_slowpath) ;  /* 0x0000000000387944 */ /* 0x000fea0003c00000 */
[----:B------:R-:W-:Y:S05]  /*03c0*/  BRA `(.L_x_2) ;  /* 0x0000000000107947 */ /* 0x000fea0003800000 */
.L_x_1:
[----:B------:R-:W-:Y:S01]  /*03d0*/  FMUL.FTZ R7, R0, R3 ;  /* 0x0000000300077220 */ /* 0x000fe20000410000 */
[----:B------:R-:W-:-:S03]  /*03e0*/  FMUL.FTZ R3, R3, 0.5 ;  /* 0x3f00000003037820 */ /* 0x000fc60000410000 */
[----:B------:R-:W-:-:S04]  /*03f0*/  FFMA R0, -R7, R7, R0 ;  /* 0x0000000707007223 */ /* 0x000fc80000000100 */
[----:B------:R-:W-:-:S07]  /*0400*/  FFMA R7, R0, R3, R7 ;  /* 0x0000000300077223 */ /* 0x000fce0000000007 */
.L_x_2:
[----:B------:R-:W-:Y:S05]  /*0410*/  BSYNC.RECONVERGENT B0 ;  /* 0x0000000000007941 */ /* 0x000fea0003800200 */
.L_x_0:
[----:B------:R-:W0:Y:S01]  /*0420*/  LDCU.64 UR6, c[0x0][0x390] ;  /* 0x00007200ff0677ac */ /* 0x000e220008000a00 */
[----:B------:R-:W-:Y:S02]  /*0430*/  SHF.R.S32.HI R3, RZ, 0x1f, R5 ;  /* 0x0000001fff037819 */ /* 0x000fe40000011405 */
[----:B------:R-:W-:-:S04]  /*0440*/  IADD3 R5, P0, PT, R5, R4, RZ ;  /* 0x0000000405057210 */ /* 0x000fc80007f1e0ff */
[----:B------:R-:W-:Y:S02]  /*0450*/  LEA.HI.X.SX32 R4, R4, R3, 0x1, P0 ;  /* 0x0000000304047211 */ /* 0x000fe400000f0eff */
[----:B0-----:R-:W-:-:S04]  /*0460*/  LEA R2, P0, R5, UR6, 0x2 ;  /* 0x0000000605027c11 */ /* 0x001fc8000f8010ff */
[----:B------:R-:W-:-:S05]  /*0470*/  LEA.HI.X R3, R5, UR7, R4, 0x2, P0 ;  /* 0x0000000705037c11 */ /* 0x000fca00080f1404 */
[----:B------:R-:W-:Y:S01]  /*0480*/  STG.E desc[UR4][R2.64+0x4], R7 ;  /* 0x0000040702007986 */ /* 0x000fe2000c101904 */
[----:B------:R-:W-:Y:S05]  /*0490*/  EXIT ;  /* 0x000000000000794d */ /* 0x000fea0003800000 */
        .weak           $__internal_0_$__cuda_sm20_sqrt_rn_f32_slowpath
        .type           $__internal_0_$__cuda_sm20_sqrt_rn_f32_slowpath,@function
        .size           $__internal_0_$__cuda_sm20_sqrt_rn_f32_slowpath,(.L_x_13 - $__internal_0_$__cuda_sm20_sqrt_rn_f32_slowpath)
$__internal_0_$__cuda_sm20_sqrt_rn_f32_slowpath:
[----:B------:R-:W-:-:S13]  /*04a0*/  LOP3.LUT P0, RZ, R0, 0x7fffffff, RZ, 0xc0, !PT ;  /* 0x7fffffff00ff7812 */ /* 0x000fda000780c0ff */
[----:B------:R-:W-:Y:S01]  /*04b0*/  @!P0 MOV R2, R0 ;  /* 0x0000000000028202 */ /* 0x000fe20000000f00 */
[----:B------:R-:W-:Y:S06]  /*04c0*/  @!P0 BRA `(.L_x_3) ;  /* 0x0000000000408947 */ /* 0x000fec0003800000 */
[----:B------:R-:W-:-:S13]  /*04d0*/  FSETP.GEU.FTZ.AND P0, PT, R0, RZ, PT ;  /* 0x000000ff0000720b */ /* 0x000fda0003f1e000 */
[----:B------:R-:W-:Y:S01]  /*04e0*/  @!P0 MOV R2, 0x7fffffff ;  /* 0x7fffffff00028802 */ /* 0x000fe20000000f00 */
[----:B------:R-:W-:Y:S06]  /*04f0*/  @!P0 BRA `(.L_x_3) ;  /* 0x0000000000348947 */ /* 0x000fec0003800000 */
[----:B------:R-:W-:-:S13]  /*0500*/  FSETP.GTU.FTZ.AND P0, PT, |R0|, +INF , PT ;  /* 0x7f8000000000780b */ /* 0x000fda0003f1c200 */
[----:B------:R-:W-:Y:S01]  /*0510*/  @P0 FADD.FTZ R2, R0, 1 ;  /* 0x3f80000000020421 */ /* 0x000fe20000010000 */
[----:B------:R-:W-:Y:S06]  /*0520*/  @P0 BRA `(.L_x_3) ;  /* 0x0000000000280947 */ /* 0x000fec0003800000 */
[----:B------:R-:W-:-:S13]  /*0530*/  FSETP.NEU.FTZ.AND P0, PT, |R0|, +INF , PT ;  /* 0x7f8000000000780b */ /* 0x000fda0003f1d200 */
[----:B------:R-:W-:-:S04]  /*0540*/  @P0 FFMA R3, R0, 1.84467440737095516160e+19, RZ ;  /* 0x5f80000000030823 */ /* 0x000fc800000000ff */
[----:B------:R-:W0:Y:S02]  /*0550*/  @P0 MUFU.RSQ R2, R3 ;  /* 0x0000000300020308 */ /* 0x000e240000001400 */
[----:B0-----:R-:W-:Y:S01]  /*0560*/  @P0 FMUL.FTZ R6, R3, R2 ;  /* 0x0000000203060220 */ /* 0x001fe20000410000 */
[----:B------:R-:W-:Y:S01]  /*0570*/  @P0 FMUL.FTZ R8, R2, 0.5 ;  /* 0x3f00000002080820 */ /* 0x000fe20000410000 */
[----:B------:R-:W-:Y:S02]  /*0580*/  @!P0 MOV R2, R0 ;  /* 0x0000000000028202 */ /* 0x000fe40000000f00 */
[----:B------:R-:W-:-:S04]  /*0590*/  @P0 FADD.FTZ R7, -R6, -RZ ;  /* 0x800000ff06070221 */ /* 0x000fc80000010100 */
[----:B------:R-:W-:-:S04]  /*05a0*/  @P0 FFMA R7, R6, R7, R3 ;  /* 0x0000000706070223 */ /* 0x000fc80000000003 */
[----:B------:R-:W-:-:S04]  /*05b0*/  @P0 FFMA R7, R7, R8, R6 ;  /* 0x0000000807070223 */ /* 0x000fc80000000006 */
[----:B------:R-:W-:-:S07]  /*05c0*/  @P0 FMUL.FTZ R2, R7, 2.3283064365386962891e-10 ;  /* 0x2f80000007020820 */ /* 0x000fce0000410000 */
.L_x_3:
[----:B------:R-:W-:Y:S01]  /*05d0*/  HFMA2 R3, -RZ, RZ, 0, 0 ;  /* 0x00000000ff037431 */ /* 0x000fe200000001ff */
[----:B------:R-:W-:Y:S02]  /*05e0*/  MOV R7, R2 ;  /* 0x0000000200077202 */ /* 0x000fe40000000f00 */
[----:B------:R-:W-:-:S04]  /*05f0*/  MOV R2, R9 ;  /* 0x0000000900027202 */ /* 0x000fc80000000f00 */
[----:B------:R-:W-:Y:S05]  /*0600*/  RET.REL.NODEC R2 `(_Z12gpu_sobel_GMiiPfS_) ;  /* 0xfffffff8027c7950 */ /* 0x000fea0003c3ffff */
.L_x_4:
[----:B------:R-:W-:-:S00]  /*0610*/  BRA `(.L_x_4) ;  /* 0xfffffffc00fc7947 */ /* 0x000fc0000383ffff */
[----:B------:R-:W-:-:S00]  /*0620*/  NOP ;  /* 0x0000000000007918 */ /* 0x000fc00000000000 */
        /* <DEDUP_REMOVED lines=13> */
.L_x_13:


//--------------------- .text._Z12gpu_sobel_SMiiPfS_ --------------------------
	.section	.text._Z12gpu_sobel_SMiiPfS_,"ax",@progbits
	.align	128
        .global         _Z12gpu_sobel_SMiiPfS_
        .type           _Z12gpu_sobel_SMiiPfS_,@function
        .size           _Z12gpu_sobel_SMiiPfS_,(.L_x_14 - _Z12gpu_sobel_SMiiPfS_)
        .other          _Z12gpu_sobel_SMiiPfS_,@"STO_CUDA_ENTRY STV_DEFAULT"
_Z12gpu_sobel_SMiiPfS_:
.text._Z12gpu_sobel_SMiiPfS_:
[----:B------:R-:W-:Y:S01]  /*0000*/  LDC R1, c[0x0][0x37c] ;  /* 0x0000df00ff017b82 */ /* 0x000fe20000000800 */
[----:B------:R-:W0:Y:S07]  /*0010*/  S2R R0, SR_TID.X ;  /* 0x0000000000007919 */ /* 0x000e2e0000002100 */
[----:B------:R-:W1:Y:S01]  /*0020*/  LDC R2, c[0x0][0x364] ;  /* 0x0000d900ff027b82 */ /* 0x000e620000000800 */
[----:B------:R-:W2:Y:S01]  /*0030*/  LDCU.64 UR8, c[0x0][0x380] ;  /* 0x00007000ff0877ac */ /* 0x000ea20008000a00 */
[----:B------:R-:W1:Y:S06]  /*0040*/  S2R R7, SR_TID.Y ;  /* 0x0000000000077919 */ /* 0x000e6c0000002200 */
[----:B------:R-:W0:Y:S08]  /*0050*/  S2UR UR4, SR_CTAID.X ;  /* 0x00000000000479c3 */ /* 0x000e300000002500 */
[----:B------:R-:W0:Y:S01]  /*0060*/  LDC R3, c[0x0][0x360] ;  /* 0x0000d800ff037b82 */ /* 0x000e220000000800 */
[----:B--2---:R-:W-:-:S07]  /*0070*/  UIADD3 UR5, UPT, UPT, UR8, -0x2, URZ ;  /* 0xfffffffe08057890 */ /* 0x004fce000fffe0ff */
[----:B------:R-:W1:Y:S01]  /*0080*/  S2UR UR6, SR_CTAID.Y ;  /* 0x00000000000679c3 */ /* 0x000e620000002600 */
[----:B0-----:R-:W-:Y:S01]  /*0090*/  IMAD R3, R3, UR4, R0 ;  /* 0x0000000403037c24 */ /* 0x001fe2000f8e0200 */
[----:B------:R-:W-:-:S04]  /*00a0*/  UIADD3 UR4, UPT, UPT, UR9, -0x2, URZ ;  /* 0xfffffffe09047890 */ /* 0x000fc8000fffe0ff */
[----:B------:R-:W-:Y:S01]  /*00b0*/  ISETP.GE.AND P0, PT, R3, UR5, PT ;  /* 0x0000000503007c0c */ /* 0x000fe2000bf06270 */
[----:B-1----:R-:W-:-:S05]  /*00c0*/  IMAD R2, R2, UR6, R7 ;  /* 0x0000000602027c24 */ /* 0x002fca000f8e0207 */
[----:B------:R-:W-:-:S13]  /*00d0*/  ISETP.GE.OR P0, PT, R2, UR4, P0 ;  /* 0x0000000402007c0c */ /* 0x000fda0008706670 */
[----:B------:R-:W-:Y:S05]  /*00e0*/  @P0 EXIT ;  /* 0x000000000000094d */ /* 0x000fea0003800000 */
[----:B------:R-:W0:Y:S01]  /*00f0*/  LDC.64 R4, c[0x0][0x388] ;  /* 0x0000e200ff047b82 */ /* 0x000e220000000a00 */
[----:B------:R-:W1:Y:S01]  /*0100*/  LDCU.64 UR6, c[0x0][0x358] ;  /* 0x00006b00ff0677ac */ /* 0x000e620008000a00 */
[----:B------:R-:W-:-:S04]  /*0110*/  IMAD R2, R2, UR8, R3 ;  /* 0x0000000802027c24 */ /* 0x000fc8000f8e0203 */
[----:B0-----:R-:W-:-:S06]  /*0120*/  IMAD.WIDE R4, R2, 0x4, R4 ;  /* 0x0000000402047825 */ /* 0x001fcc00078e0204 */
[----:B-1----:R-:W2:Y:S01]  /*0130*/  LDG.E R4, desc[UR6][R4.64] ;  /* 0x0000000604047981 */ /* 0x002ea2000c1e1900 */
[----:B------:R-:W0:Y:S01]  /*0140*/  S2UR UR5, SR_CgaCtaId ;  /* 0x00000000000579c3 */ /* 0x000e220000008800 */
[----:B------:R-:W-:Y:S01]  /*0150*/  UMOV UR4, 0x400 ;  /* 0x0000040000047882 */ /* 0x000fe20000000000 */
[----:B------:R-:W-:Y:S01]  /*0160*/  IMAD R0, R7, 0x12, R0 ;  /* 0x0000001207007824 */ /* 0x000fe200078e0200 */
[----:B------:R-:W-:Y:S01]  /*0170*/  BSSY.RECONVERGENT B0, `(.L_x_5) ;  /* 0x000002f000007945 */ /* 0x000fe20003800200 */
[----:B0-----:R-:W-:-:S06]  /*0180*/  ULEA UR4, UR5, UR4, 0x18 ;  /* 0x0000000405047291 */ /* 0x001fcc000f8ec0ff */
[----:B------:R-:W-:-:S05]  /*0190*/  LEA R3, R0, UR4, 0x2 ;  /* 0x0000000400037c11 */ /* 0x000fca000f8e10ff */
[----:B--2---:R-:W-:Y:S01]  /*01a0*/  STS [R3], R4 ;  /* 0x0000000403007388 */ /* 0x004fe20000000800 */
[----:B------:R-:W-:Y:S06]  /*01b0*/  BAR.SYNC.DEFER_BLOCKING 0x0 ;  /* 0x0000000000007b1d */ /* 0x000fec0000010000 */
[----:B------:R-:W0:Y:S04]  /*01c0*/  LDS R0, [R3] ;  /* 0x0000000003007984 */ /* 0x000e280000000800 */
[----:B------:R-:W1:Y:S04]  /*01d0*/  LDS R7, [R3+0x4] ;  /* 0x0000040003077984 */ /* 0x000e680000000800 */
[----:B------:R-:W2:Y:S04]  /*01e0*/  LDS R9, [R3+0x8] ;  /* 0x0000080003097984 */ /* 0x000ea80000000800 */
[----:B------:R-:W3:Y:S04]  /*01f0*/  LDS R5, [R3+0x48] ;  /* 0x0000480003057984 */ /* 0x000ee80000000800 */
[----:B------:R-:W4:Y:S04]  /*0200*/  LDS R11, [R3+0x4c] ;  /* 0x00004c00030b7984 */ /* 0x000f280000000800 */
[----:B------:R-:W5:Y:S04]  /*0210*/  LDS R6, [R3+0x50] ;  /* 0x0000500003067984 */ /* 0x000f680000000800 */
[----:B------:R-:W5:Y:S04]  /*0220*/  LDS R15, [R3+0x94] ;  /* 0x00009400030f7984 */ /* 0x000f680000000800 */
[----:B------:R-:W5:Y:S04]  /*0230*/  LDS R13, [R3+0x90] ;  /* 0x00009000030d7984 */ /* 0x000f680000000800 */
[----:B------:R5:W5:Y:S01]  /*0240*/  LDS R17, [R3+0x98] ;  /* 0x0000980003117984 */ /* 0x000b620000000800 */
[----:B0-----:R-:W-:-:S04]  /*0250*/  FADD R0, RZ, R0 ;  /* 0x00000000ff007221 */ /* 0x001fc80000000000 */
[--C-:B-1----:R-:W-:Y:S01]  /*0260*/  FFMA R4, R7, 2, R0.reuse ;  /* 0x4000000007047823 */ /* 0x102fe20000000000 */
[----:B------:R-:W-:-:S03]  /*0270*/  FFMA R0, RZ, R7, R0 ;  /* 0x00000007ff007223 */ /* 0x000fc60000000000 */
[----:B--2---:R-:W-:Y:S01]  /*0280*/  FADD R4, R9, R4 ;  /* 0x0000000409047221 */ /* 0x004fe20000000000 */
[----:B------:R-:W-:-:S03]  /*0290*/  FADD R0, R0, -R9 ;  /* 0x8000000900007221 */ /* 0x000fc60000000000 */
[----:B---3--:R-:W-:Y:S01]  /*02a0*/  FFMA R4, RZ, R5, R4 ;  /* 0x00000005ff047223 */ /* 0x008fe20000000004 */
[----:B------:R-:W-:-:S03]  /*02b0*/  FFMA R0, R5, 2, R0 ;  /* 0x4000000005007823 */ /* 0x000fc60000000000 */
[-C--:B----4-:R-:W-:Y:S01]  /*02c0*/  FFMA R7, RZ, R11.reuse, R4 ;  /* 0x0000000bff077223 */ /* 0x090fe20000000004 */
[----:B------:R-:W-:Y:S01]  /*02d0*/  FFMA R0, RZ, R11, R0 ;  /* 0x0000000bff007223 */ /* 0x000fe20000000000 */
[----:B-----5:R-:W-:Y:S02]  /*02e0*/  FADD R5, R6, R6 ;  /* 0x0000000606057221 */ /* 0x020fe40000000000 */
[----:B------:R-:W-:Y:S02]  /*02f0*/  FFMA R6, RZ, R6, R7 ;  /* 0x00000006ff067223 */ /* 0x000fe40000000007 */
[----:B------:R-:W-:Y:S01]  /*0300*/  FADD R0, R0, -R5 ;  /* 0x8000000500007221 */ /* 0x000fe20000000000 */
[----:B------:R-:W-:Y:S01]  /*0310*/  FADD R3, R15, R15 ;  /* 0x0000000f0f037221 */ /* 0x000fe20000000000 */
[----:B------:R-:W-:Y:S01]  /*0320*/  IADD3.X R5, PT, PT, R2, UR8, RZ, PT, !PT ;  /* 0x0000000802057c10 */ /* 0x000fe2000bffe4ff */
[----:B------:R-:W-:Y:S01]  /*0330*/  FADD R6, -R13, R6 ;  /* 0x000000060d067221 */ /* 0x000fe20000000100 */
[----:B------:R-:W-:-:S03]  /*0340*/  FADD R0, R0, R13 ;  /* 0x0000000d00007221 */ /* 0x000fc60000000000 */
[----:B------:R-:W-:Y:S01]  /*0350*/  FADD R6, R6, -R3 ;  /* 0x8000000306067221 */ /* 0x000fe20000000000 */
[----:B------:R-:W-:-:S03]  /*0360*/  FFMA R0, RZ, R15, R0 ;  /* 0x0000000fff007223 */ /* 0x000fc60000000000 */
[----:B------:R-:W-:Y:S01]  /*0370*/  FADD R6, -R17, R6 ;  /* 0x0000000611067221 */ /* 0x000fe20000000100 */
[----:B------:R-:W-:-:S03]  /*0380*/  FADD R0, R0, -R17 ;  /* 0x8000001100007221 */ /* 0x000fc60000000000 */
[----:B------:R-:W-:-:S04]  /*0390*/  FMUL R3, R6, R6 ;  /* 0x0000000606037220 */ /* 0x000fc80000400000 */
[----:B------:R-:W-:-:S04]  /*03a0*/  FFMA R0, R0, R0, R3 ;  /* 0x0000000000007223 */ /* 0x000fc80000000003 */
[----:B------:R0:W1:Y:S01]  /*03b0*/  MUFU.RSQ R3, R0 ;  /* 0x0000000000037308 */ /* 0x0000620000001400 */
[----:B------:R-:W-:-:S04]  /*03c0*/  IADD3 R4, PT, PT, R0, -0xd000000, RZ ;  /* 0xf300000000047810 */ /* 0x000fc80007ffe0ff */
[----:B------:R-:W-:-:S13]  /*03d0*/  ISETP.GT.U32.AND P0, PT, R4, 0x727fffff, PT ;  /* 0x727fffff0400780c */ /* 0x000fda0003f04070 */
[----:B01----:R-:W-:Y:S05]  /*03e0*/  @!P0 BRA `(.L_x_6) ;  /* 0x00000000000c8947 */ /* 0x003fea0003800000 */
[----:B------:R-:W-:-:S07]  /*03f0*/  MOV R9, 0x410 ;  /* 0x0000041000097802 */ /* 0x000fce0000000f00 */
[----:B------:R-:W-:Y:S05]  /*0400*/  CALL.REL.NOINC `($__internal_1_$__cuda_sm20_sqrt_rn_f32_slowpath) ;  /* 0x0000000000287944 */ /* 0x000fea0003c00000 */
[----:B------:R-:W-:Y:S05]  /*0410*/  BRA `(.L_x_7) ;  /* 0x0000000000107947 */ /* 0x000fea0003800000 */
.L_x_6:
[----:B------:R-:W-:Y:S01]  /*0420*/  FMUL.FTZ R7, R0, R3 ;  /* 0x0000000300077220 */ /* 0x000fe20000410000 */
[----:B------:R-:W-:-:S03]  /*0430*/  FMUL.FTZ R3, R3, 0.5 ;  /* 0x3f00000003037820 */ /* 0x000fc60000410000 */
[----:B------:R-:W-:-:S04]  /*0440*/  FFMA R0, -R7, R7, R0 ;  /* 0x0000000707007223 */ /* 0x000fc80000000100 */
[----:B------:R-:W-:-:S07]  /*0450*/  FFMA R7, R0, R3, R7 ;  /* 0x0000000300077223 */ /* 0x000fce0000000007 */
.L_x_7:
[----:B------:R-:W-:Y:S05]  /*0460*/  BSYNC.RECONVERGENT B0 ;  /* 0x0000000000007941 */ /* 0x000fea0003800200 */
.L_x_5:
[----:B------:R-:W0:Y:S02]  /*0470*/  LDC.64 R2, c[0x0][0x390] ;  /* 0x0000e400ff027b82 */ /* 0x000e240000000a00 */
[----:B0-----:R-:W-:-:S05]  /*0480*/  IMAD.WIDE R2, R5, 0x4, R2 ;  /* 0x0000000405027825 */ /* 0x001fca00078e0202 */
[----:B------:R-:W-:Y:S01]  /*0490*/  STG.E desc[UR6][R2.64], R7 ;  /* 0x0000000702007986 */ /* 0x000fe2000c101906 */
[----:B------:R-:W-:Y:S05]  /*04a0*/  EXIT ;  /* 0x000000000000794d */ /* 0x000fea0003800000 */
        .weak           $__internal_1_$__cuda_sm20_sqrt_rn_f32_slowpath
        .type           $__internal_1_$__cuda_sm20_sqrt_rn_f32_slowpath,@function
        .size           $__internal_1_$__cuda_sm20_sqrt_rn_f32_slowpath,(.L_x_14 - $__internal_1_$__cuda_sm20_sqrt_rn_f32_slowpath)
$__internal_1_$__cuda_sm20_sqrt_rn_f32_slowpath:
        /* <DEDUP_REMOVED lines=19> */
.L_x_8:
[----:B------:R-:W-:Y:S01]  /*05e0*/  HFMA2 R3, -RZ, RZ, 0, 0 ;  /* 0x00000000ff037431 */ /* 0x000fe200000001ff */
[----:B------:R-:W-:Y:S02]  /*05f0*/  MOV R7, R2 ;  /* 0x0000000200077202 */ /* 0x000fe40000000f00 */
[----:B------:R-:W-:-:S04]  /*0600*/  MOV R2, R9 ;  /* 0x0000000900027202 */ /* 0x000fc80000000f00 */
[----:B------:R-:W-:Y:S05]  /*0610*/  RET.REL.NODEC R2 `(_Z12gpu_sobel_SMiiPfS_) ;  /* 0xfffffff802787950 */ /* 0x000fea0003c3ffff */
.L_x_9:
        /* <DEDUP_REMOVED lines=14> */
.L_x_14:


//--------------------- .text._Z15gpu_gaussian_GMiiPfS_ --------------------------
	.section	.text._Z15gpu_gaussian_GMiiPfS_,"ax",@progbits
	.align	128
        .global         _Z15gpu_gaussian_GMiiPfS_
        .type           _Z15gpu_gaussian_GMiiPfS_,@function
        .size           _Z15gpu_gaussian_GMiiPfS_,(.L_x_17 - _Z15gpu_gaussian_GMiiPfS_)
        .other          _Z15gpu_gaussian_GMiiPfS_,@"STO_CUDA_ENTRY STV_DEFAULT"
_Z15gpu_gaussian_GMiiPfS_:
.text._Z15gpu_gaussian_GMiiPfS_:
[----:B------:R-:W-:Y:S01]  /*0000*/  LDC R1, c[0x0][0x37c] ;  /* 0x0000df00ff017b82 */ /* 0x000fe20000000800 */
[----:B------:R-:W0:Y:S07]  /*0010*/  S2R R4, SR_TID.Y ;  /* 0x0000000000047919 */ /* 0x000e2e0000002200 */
[----:B------:R-:W1:Y:S01]  /*0020*/  LDC R0, c[0x0][0x360] ;  /* 0x0000d800ff007b82 */ /* 0x000e620000000800 */
[----:B------:R-:W1:Y:S07]  /*0030*/  S2R R7, SR_TID.X ;  /* 0x0000000000077919 */ /* 0x000e6e0000002100 */
[----:B------:R-:W0:Y:S08]  /*0040*/  S2UR UR5, SR_CTAID.Y ;  /* 0x00000000000579c3 */ /* 0x000e300000002600 */
[----:B------:R-:W0:Y:S08]  /*0050*/  LDC R5, c[0x0][0x364] ;  /* 0x0000d900ff057b82 */ /* 0x000e300000000800 */
[----:B------:R-:W2:Y:S08]  /*0060*/  LDC.64 R2, c[0x0][0x380] ;  /* 0x0000e000ff027b82 */ /* 0x000eb00000000a00 */
[----:B------:R-:W1:Y:S01]  /*0070*/  S2UR UR4, SR_CTAID.X ;  /* 0x00000000000479c3 */ /* 0x000e620000002500 */
        /* <DEDUP_REMOVED lines=10> */
[----:B------:R-:W-:Y:S01]  /*0120*/  SHF.L.U32 R11, R2, 0x1, RZ ;  /* 0x00000001020b7819 */ /* 0x000fe200000006ff */
[----:B------:R-:W2:Y:S02]  /*0130*/  LDCU.64 UR6, c[0x0][0x390] ;  /* 0x00007200ff0677ac */ /* 0x000ea40008000a00 */
[----:B0-----:R-:W-:-:S05]  /*0140*/  IMAD.WIDE R6, R9, 0x4, R6 ;  /* 0x0000000409067825 */ /* 0x001fca00078e0206 */
[----:B-1----:R-:W3:Y:S01]  /*0150*/  LDG.E R0, desc[UR4][R6.64] ;  /* 0x0000000406007981 */ /* 0x002ee2000c1e1900 */
[----:B------:R-:W-:-:S03]  /*0160*/  IMAD.WIDE R8, R2, 0x4, R6 ;  /* 0x0000000402087825 */ /* 0x000fc600078e0206 */
[----:B------:R-:W4:Y:S04]  /*0170*/  LDG.E R13, desc[UR4][R6.64+0x4] ;  /* 0x00000404060d7981 */ /* 0x000f28000c1e1900 */
[----:B------:R-:W5:Y:S04]  /*0180*/  LDG.E R15, desc[UR4][R6.64+0x8] ;  /* 0x00000804060f7981 */ /* 0x000f68000c1e1900 */
[----:B------:R-:W5:Y:S01]  /*0190*/  LDG.E R17, desc[UR4][R8.64] ;  /* 0x0000000408117981 */ /* 0x000f62000c1e1900 */
[----:B------:R-:W-:-:S03]  /*01a0*/  IMAD.WIDE R10, R11, 0x4, R6 ;  /* 0x000000040b0a7825 */ /* 0x000fc600078e0206 */
[----:B------:R-:W5:Y:S04]  /*01b0*/  LDG.E R19, desc[UR4][R8.64+0x4] ;  /* 0x0000040408137981 */ /* 0x000f68000c1e1900 */
[----:B------:R-:W5:Y:S04]  /*01c0*/  LDG.E R21, desc[UR4][R8.64+0x8] ;  /* 0x0000080408157981 */ /* 0x000f68000c1e1900 */
[----:B------:R-:W5:Y:S04]  /*01d0*/  LDG.E R23, desc[UR4][R10.64] ;  /* 0x000000040a177981 */ /* 0x000f68000c1e1900 */
[----:B------:R-:W5:Y:S04]  /*01e0*/  LDG.E R25, desc[UR4][R10.64+0x4] ;  /* 0x000004040a197981 */ /* 0x000f68000c1e1900 */
[----:B------:R-:W5:Y:S01]  /*01f0*/  LDG.E R27, desc[UR4][R10.64+0x8] ;  /* 0x000008040a1b7981 */ /* 0x000f62000c1e1900 */
[----:B------:R-:W-:Y:S01]  /*0200*/  IMAD R2, R5, R2, R2 ;  /* 0x0000000205027224 */ /* 0x000fe200078e0202 */
[----:B------:R-:W-:-:S04]  /*0210*/  SHF.R.S32.HI R5, RZ, 0x1f, R3 ;  /* 0x0000001fff057819 */ /* 0x000fc80000011403 */
[----:B------:R-:W-:-:S04]  /*0220*/  IADD3 R3, P0, PT, R3, R2, RZ ;  /* 0x0000000203037210 */ /* 0x000fc80007f1e0ff */
[----:B------:R-:W-:Y:S02]  /*0230*/  LEA.HI.X.SX32 R4, R2, R5, 0x1, P0 ;  /* 0x0000000502047211 */ /* 0x000fe400000f0eff */
[----:B--2---:R-:W-:-:S04]  /*0240*/  LEA R2, P0, R3, UR6, 0x2 ;  /* 0x0000000603027c11 */ /* 0x004fc8000f8010ff */
[----:B------:R-:W-:Y:S01]  /*0250*/  LEA.HI.X R3, R3, UR7, R4, 0x2, P0 ;  /* 0x0000000703037c11 */ /* 0x000fe200080f1404 */
[----:B---3--:R-:W-:-:S04]  /*0260*/  FFMA R0, R0, 0.0625, RZ ;  /* 0x3d80000000007823 */ /* 0x008fc800000000ff */
[----:B----4-:R-:W-:-:S04]  /*0270*/  FFMA R0, R13, 0.125, R0 ;  /* 0x3e0000000d007823 */ /* 0x010fc80000000000 */
[----:B-----5:R-:W-:-:S04]  /*0280*/  FFMA R0, R15, 0.0625, R0 ;  /* 0x3d8000000f007823 */ /* 0x020fc80000000000 */
[----:B------:R-:W-:-:S04]  /*0290*/  FFMA R0, R17, 0.125, R0 ;  /* 0x3e00000011007823 */ /* 0x000fc80000000000 */
[----:B------:R-:W-:-:S04]  /*02a0*/  FFMA R0, R19, 0.25, R0 ;  /* 0x3e80000013007823 */ /* 0x000fc80000000000 */
[----:B------:R-:W-:-:S04]  /*02b0*/  FFMA R0, R21, 0.125, R0 ;  /* 0x3e00000015007823 */ /* 0x000fc80000000000 */
[----:B------:R-:W-:-:S04]  /*02c0*/  FFMA R0, R23, 0.0625, R0 ;  /* 0x3d80000017007823 */ /* 0x000fc80000000000 */
[----:B------:R-:W-:-:S04]  /*02d0*/  FFMA R0, R25, 0.125, R0 ;  /* 0x3e00000019007823 */ /* 0x000fc80000000000 */
[----:B------:R-:W-:-:S05]  /*02e0*/  FFMA R27, R27, 0.0625, R0 ;  /* 0x3d8000001b1b7823 */ /* 0x000fca0000000000 */
[----:B------:R-:W-:Y:S01]  /*02f0*/  STG.E desc[UR4][R2.64+0x4], R27 ;  /* 0x0000041b02007986 */ /* 0x000fe2000c101904 */
[----:B------:R-:W-:Y:S05]  /*0300*/  EXIT ;  /* 0x000000000000794d */ /* 0x000fea0003800000 */
.L_x_10:
        /* <DEDUP_REMOVED lines=15> */
.L_x_17:


//--------------------- .text._Z15gpu_gaussian_SMiiPfS_ --------------------------
	.section	.text._Z15gpu_gaussian_SMiiPfS_,"ax",@progbits
	.align	128
        .global         _Z15gpu_gaussian_SMiiPfS_
        .type           _Z15gpu_gaussian_SMiiPfS_,@function
        .size           _Z15gpu_gaussian_SMiiPfS_,(.L_x_18 - _Z15gpu_gaussian_SMiiPfS_)
        .other          _Z15gpu_gaussian_SMiiPfS_,@"STO_CUDA_ENTRY STV_DEFAULT"
_Z15gpu_gaussian_SMiiPfS_:
.text._Z15gpu_gaussian_SMiiPfS_:
        /* <DEDUP_REMOVED lines=17> */
[----:B------:R-:W-:-:S04]  /*0110*/  IMAD R9, R5, R2, R3 ;  /* 0x0000000205097224 */ /* 0x000fc800078e0203 */
[----:B0-----:R-:W-:-:S06]  /*0120*/  IMAD.WIDE R6, R9, 0x4, R6 ;  /* 0x0000000409067825 */ /* 0x001fcc00078e0206 */
[----:B-1----:R-:W2:Y:S01]  /*0130*/  LDG.E R6, desc[UR6][R6.64] ;  /* 0x0000000606067981 */ /* 0x002ea2000c1e1900 */
[----:B------:R-:W0:Y:S01]  /*0140*/  S2UR UR5, SR_CgaCtaId ;  /* 0x00000000000579c3 */ /* 0x000e220000008800 */
[----:B------:R-:W-:Y:S01]  /*0150*/  UMOV UR4, 0x400 ;  /* 0x0000040000047882 */ /* 0x000fe20000000000 */
[----:B------:R-:W-:Y:S02]  /*0160*/  IMAD R0, R8, 0x12, R11 ;  /* 0x0000001208007824 */ /* 0x000fe400078e020b */
[----:B------:R-:W-:Y:S01]  /*0170*/  IMAD R2, R5, R2, R2 ;  /* 0x0000000205027224 */ /* 0x000fe200078e0202 */
[----:B------:R-:W-:-:S04]  /*0180*/  SHF.R.S32.HI R5, RZ, 0x1f, R3 ;  /* 0x0000001fff057819 */ /* 0x000fc80000011403 */
[----:B------:R-:W-:-:S04]  /*0190*/  IADD3 R3, P0, PT, R3, R2, RZ ;  /* 0x0000000203037210 */ /* 0x000fc80007f1e0ff */
[----:B------:R-:W-:Y:S01]  /*01a0*/  LEA.HI.X.SX32 R4, R2, R5, 0x1, P0 ;  /* 0x0000000502047211 */ /* 0x000fe200000f0eff */
[----:B0-----:R-:W-:-:S06]  /*01b0*/  ULEA UR4, UR5, UR4, 0x18 ;  /* 0x0000000405047291 */ /* 0x001fcc000f8ec0ff */
[----:B------:R-:W-:-:S05]  /*01c0*/  LEA R9, R0, UR4, 0x2 ;  /* 0x0000000400097c11 */ /* 0x000fca000f8e10ff */
[----:B------:R-:W0:Y:S02]  /*01d0*/  LDCU.64 UR4, c[0x0][0x390] ;  /* 0x00007200ff0477ac */ /* 0x000e240008000a00 */
[----:B0-----:R-:W-:-:S04]  /*01e0*/  LEA R2, P0, R3, UR4, 0x2 ;  /* 0x0000000403027c11 */ /* 0x001fc8000f8010ff */
[----:B------:R-:W-:Y:S01]  /*01f0*/  LEA.HI.X R3, R3, UR5, R4, 0x2, P0 ;  /* 0x0000000503037c11 */ /* 0x000fe200080f1404 */
        /* <DEDUP_REMOVED lines=10> */
[----:B------:R-:W5:Y:S01]  /*02a0*/  LDS R23, [R9+0x98] ;  /* 0x0000980009177984 */ /* 0x000f620000000800 */
[----:B0-----:R-:W-:-:S04]  /*02b0*/  FFMA R0, R0, 0.0625, RZ ;  /* 0x3d80000000007823 */ /* 0x001fc800000000ff */
[----:B-1----:R-:W-:-:S04]  /*02c0*/  FFMA R0, R11, 0.125, R0 ;  /* 0x3e0000000b007823 */ /* 0x002fc80000000000 */
[----:B--2---:R-:W-:-:S04]  /*02d0*/  FFMA R0, R13, 0.0625, R0 ;  /* 0x3d8000000d007823 */ /* 0x004fc80000000000 */
[----:B---3--:R-:W-:-:S04]  /*02e0*/  FFMA R0, R7, 0.125, R0 ;  /* 0x3e00000007007823 */ /* 0x008fc80000000000 */
[----:B----4-:R-:W-:-:S04]  /*02f0*/  FFMA R0, R15, 0.25, R0 ;  /* 0x3e8000000f007823 */ /* 0x010fc80000000000 */
[----:B-----5:R-:W-:-:S04]  /*0300*/  FFMA R0, R17, 0.125, R0 ;  /* 0x3e00000011007823 */ /* 0x020fc80000000000 */
[----:B------:R-:W-:-:S04]  /*0310*/  FFMA R0, R19, 0.0625, R0 ;  /* 0x3d80000013007823 */ /* 0x000fc80000000000 */
[----:B------:R-:W-:-:S04]  /*0320*/  FFMA R0, R21, 0.125, R0 ;  /* 0x3e00000015007823 */ /* 0x000fc80000000000 */
[----:B------:R-:W-:-:S05]  /*0330*/  FFMA R23, R23, 0.0625, R0 ;  /* 0x3d80000017177823 */ /* 0x000fca0000000000 */
[----:B------:R-:W-:Y:S01]  /*0340*/  STG.E desc[UR6][R2.64+0x4], R23 ;  /* 0x0000041702007986 */ /* 0x000fe2000c101906 */
[----:B------:R-:W-:Y:S05]  /*0350*/  EXIT ;  /* 0x000000000000794d */ /* 0x000fea0003800000 */
.L_x_11:
        /* <DEDUP_REMOVED lines=10> */
.L_x_18:


//--------------------- .text._Z13gpu_grayscaleiiPfS_ --------------------------
	.section	.text._Z13gpu_grayscaleiiPfS_,"ax",@progbits
	.align	128
        .global         _Z13gpu_grayscaleiiPfS_
        .type           _Z13gpu_grayscaleiiPfS_,@function
        .size           _Z13gpu_grayscaleiiPfS_,(.L_x_19 - _Z13gpu_grayscaleiiPfS_)
        .other          _Z13gpu_grayscaleiiPfS_,@"STO_CUDA_ENTRY STV_DEFAULT"
_Z13gpu_grayscaleiiPfS_:
.text._Z13gpu_grayscaleiiPfS_:
[----:B------:R-:W-:Y:S01]  /*0000*/  LDC R1, c[0x0][0x37c] ;  /* 0x0000df00ff017b82 */ /* 0x000fe20000000800 */
[----:B------:R-:W0:Y:S07]  /*0010*/  S2R R2, SR_TID.Y ;  /* 0x0000000000027919 */ /* 0x000e2e0000002200 */
[----:B------:R-:W1:Y:S01]  /*0020*/  LDC R0, c[0x0][0x360] ;  /* 0x0000d800ff007b82 */ /* 0x000e620000000800 */
[----:B------:R-:W2:Y:S01]  /*0030*/  LDCU.64 UR6, c[0x0][0x380] ;  /* 0x00007000ff0677ac */ /* 0x000ea20008000a00 */
[----:B------:R-:W1:Y:S06]  /*0040*/  S2R R3, SR_TID.X ;  /* 0x0000000000037919 */ /* 0x000e6c0000002100 */
[----:B------:R-:W0:Y:S08]  /*0050*/  S2UR UR5, SR_CTAID.Y ;  /* 0x00000000000579c3 */ /* 0x000e300000002600 */
[----:B------:R-:W0:Y:S08]  /*0060*/  LDC R5, c[0x0][0x364] ;  /* 0x0000d900ff057b82 */ /* 0x000e300000000800 */
[----:B------:R-:W1:Y:S01]  /*0070*/  S2UR UR4, SR_CTAID.X ;  /* 0x00000000000479c3 */ /* 0x000e620000002500 */
[----:B0-----:R-:W-:-:S05]  /*0080*/  IMAD R5, R5, UR5, R2 ;  /* 0x0000000505057c24 */ /* 0x001fca000f8e0202 */
[----:B--2---:R-:W-:Y:S01]  /*0090*/  ISETP.GE.AND P0, PT, R5, UR7, PT ;  /* 0x0000000705007c0c */ /* 0x004fe2000bf06270 */
[----:B-1----:R-:W-:-:S05]  /*00a0*/  IMAD R0, R0, UR4, R3 ;  /* 0x0000000400007c24 */ /* 0x002fca000f8e0203 */
[----:B------:R-:W-:-:S13]  /*00b0*/  ISETP.GE.OR P0, PT, R0, UR6, P0 ;  /* 0x0000000600007c0c */ /* 0x000fda0008706670 */
[----:B------:R-:W-:Y:S05]  /*00c0*/  @P0 EXIT ;  /* 0x000000000000094d */ /* 0x000fea0003800000 */
[----:B------:R-:W0:Y:S01]  /*00d0*/  LDC.64 R2, c[0x0][0x388] ;  /* 0x0000e200ff027b82 */ /* 0x000e220000000a00 */
[----:B------:R-:W1:Y:S01]  /*00e0*/  LDCU.64 UR4, c[0x0][0x358] ;  /* 0x00006b00ff0477ac */ /* 0x000e620008000a00 */
[----:B------:R-:W-:-:S05]  /*00f0*/  IMAD R7, R5, UR6, R0 ;  /* 0x0000000605077c24 */ /* 0x000fca000f8e0200 */
[----:B------:R-:W-:-:S05]  /*0100*/  LEA R5, R7, R7, 0x1 ;  /* 0x0000000707057211 */ /* 0x000fca00078e08ff */
[----:B0-----:R-:W-:Y:S02]  /*0110*/  IMAD.WIDE R2, R5, 0x4, R2 ;  /* 0x0000000405027825 */ /* 0x001fe400078e0202 */
[----:B------:R-:W0:Y:S03]  /*0120*/  LDC.64 R4, c[0x0][0x390] ;  /* 0x0000e400ff047b82 */ /* 0x000e260000000a00 */
[----:B-1----:R-:W2:Y:S04]  /*0130*/  LDG.E R6, desc[UR4][R2.64+0x4] ;  /* 0x0000040402067981 */ /* 0x002ea8000c1e1900 */
[----:B------:R-:W3:Y:S04]  /*0140*/  LDG.E R0, desc[UR4][R2.64] ;  /* 0x0000000402007981 */ /* 0x000ee8000c1e1900 */
[----:B------:R-:W4:Y:S01]  /*0150*/  LDG.E R11, desc[UR4][R2.64+0x8] ;  /* 0x00000804020b7981 */ /* 0x000f22000c1e1900 */
[----:B0-----:R-:W-:-:S04]  /*0160*/  IMAD.WIDE R4, R7, 0x4, R4 ;  /* 0x0000000407047825 */ /* 0x001fc800078e0204 */
[----:B--2---:R-:W-:-:S04]  /*0170*/  FMUL R9, R6, 0.71520000696182250977 ;  /* 0x3f37175906097820 */ /* 0x004fc80000400000 */
[----:B---3--:R-:W-:-:S04]  /*0180*/  FFMA R0, R0, 0.072200000286102294922, R9 ;  /* 0x3d93dd9800007823 */ /* 0x008fc80000000009 */
[----:B----4-:R-:W-:-:S05]  /*0190*/  FFMA R11, R11, 0.21259999275207519531, R0 ;  /* 0x3e59b3d00b0b7823 */ /* 0x010fca0000000000 */
[----:B------:R-:W-:Y:S01]  /*01a0*/  STG.E desc[UR4][R4.64], R11 ;  /* 0x0000000b04007986 */ /* 0x000fe2000c101904 */
[----:B------:R-:W-:Y:S05]  /*01b0*/  EXIT ;  /* 0x000000000000794d */ /* 0x000fea0003800000 */
.L_x_12:
        /* <DEDUP_REMOVED lines=12> */
.L_x_19:


//--------------------- .nv.shared.reserved.0     --------------------------
	.section	.nv.shared.reserved.0,"aw",@nobits
	.weak		__nv_reservedSMEM_offset_0_alias
	.size		__nv_reservedSMEM_offset_0_alias, 0, 64
	.other		__nv_reservedSMEM_offset_0_alias,@"STO_CUDA_RESERVED_SHARED STV_DEFAULT"
__nv_reservedSMEM_offset_0_alias:
	.zero		0
	.zero		64


//--------------------- .nv.shared._Z12gpu_sobel_SMiiPfS_ --------------------------
	.section	.nv.shared._Z12gpu_sobel_SMiiPfS_,"aw",@nobits
	.sectionflags	@""
	.align	4
.nv.shared._Z12gpu_sobel_SMiiPfS_:
	.zero		2320


//--------------------- .nv.shared._Z15gpu_gaussian_SMiiPfS_ --------------------------
	.section	.nv.shared._Z15gpu_gaussian_SMiiPfS_,"aw",@nobits
	.sectionflags	@""
	.align	4
.nv.shared._Z15gpu_gaussian_SMiiPfS_:
	.zero		2320


//--------------------- .nv.constant0._Z12gpu_sobel_GMiiPfS_ --------------------------
	.section	.nv.constant0._Z12gpu_sobel_GMiiPfS_,"a",@progbits
	.sectionflags	@""
	.align	4
.nv.constant0._Z12gpu_sobel_GMiiPfS_:
	.zero		920


//--------------------- .nv.constant0._Z12gpu_sobel_SMiiPfS_ --------------------------
	.section	.nv.constant0._Z12gpu_sobel_SMiiPfS_,"a",@progbits
	.sectionflags	@""
	.align	4
.nv.constant0._Z12gpu_sobel_SMiiPfS_:
	.zero		920


//--------------------- .nv.constant0._Z15gpu_gaussian_GMiiPfS_ --------------------------
	.section	.nv.constant0._Z15gpu_gaussian_GMiiPfS_,"a",@progbits
	.sectionflags	@""
	.align	4
.nv.constant0._Z15gpu_gaussian_GMiiPfS_:
	.zero		920


//--------------------- .nv.constant0._Z15gpu_gaussian_SMiiPfS_ --------------------------
	.section	.nv.constant0._Z15gpu_gaussian_SMiiPfS_,"a",@progbits
	.sectionflags	@""
	.align	4
.nv.constant0._Z15gpu_gaussian_SMiiPfS_:
	.zero		920


//--------------------- .nv.constant0._Z13gpu_grayscaleiiPfS_ --------------------------
	.section	.nv.constant0._Z13gpu_grayscaleiiPfS_,"a",@progbits
	.sectionflags	@""
	.align	4
.nv.constant0._Z13gpu_grayscaleiiPfS_:
	.zero		920


//--------------------- SYMBOLS --------------------------

	.type		.nv.reservedSmem.offset0,@object
	.size		.nv.reservedSmem.offset0,0x4
	.type		.nv.reservedSmem.cap,@object
	.size		.nv.reservedSmem.cap,0x4
